//
// Generated by NVIDIA NVVM Compiler
//
// Compiler Build ID: CL-36424714
// Cuda compilation tools, release 13.0, V13.0.88
// Based on NVVM 20.0.0
//

.version 9.0
.target sm_100
.address_size 64

	// .globl	_Z12MatMulKernel6MatrixS_S_
// _ZZ18MatMulKernelShared6MatrixS_S_E2As has been demoted
// _ZZ18MatMulKernelShared6MatrixS_S_E2Bs has been demoted

.visible .entry _Z12MatMulKernel6MatrixS_S_(
	.param .align 8 .b8 _Z12MatMulKernel6MatrixS_S__param_0[24],
	.param .align 8 .b8 _Z12MatMulKernel6MatrixS_S__param_1[24],
	.param .align 8 .b8 _Z12MatMulKernel6MatrixS_S__param_2[24]
)
{
	.reg .pred 	%p<10>;
	.reg .b16 	%rs<5>;
	.reg .b32 	%r<99>;
	.reg .b32 	%f<68>;
	.reg .b64 	%rd<69>;

	ld.param.u64 	%rd3, [_Z12MatMulKernel6MatrixS_S__param_2+8];
	ld.param.u32 	%r2, [_Z12MatMulKernel6MatrixS_S__param_1];
	ld.param.u32 	%r1, [_Z12MatMulKernel6MatrixS_S__param_0];
	ld.param.u64 	%rd4, [_Z12MatMulKernel6MatrixS_S__param_1+8];
	ld.param.u64 	%rd5, [_Z12MatMulKernel6MatrixS_S__param_0+8];
	ld.param.v2.u32 	{%r46, %r47}, [_Z12MatMulKernel6MatrixS_S__param_2];
	cvta.to.global.u64 	%rd1, %rd5;
	cvta.to.global.u64 	%rd2, %rd4;
	mov.u32 	%r54, %ctaid.y;
	mov.u32 	%r55, %ntid.y;
	mov.u32 	%r56, %tid.y;
	mad.lo.s32 	%r3, %r54, %r55, %r56;
	mov.u32 	%r57, %ctaid.x;
	mov.u32 	%r58, %ntid.x;
	mul.lo.s32 	%r4, %r57, %r58;
	mov.u32 	%r5, %tid.x;
	add.s32 	%r6, %r4, %r5;
	setp.eq.s32 	%p1, %r1, 0;
	mov.f32 	%f67, 0f00000000;
	@%p1 bra 	$L__BB0_12;
	mul.lo.s32 	%r7, %r1, %r3;
	and.b32  	%r8, %r1, 7;
	setp.lt.u32 	%p2, %r1, 8;
	mov.b32 	%r97, 0;
	mov.f32 	%f67, 0f00000000;
	@%p2 bra 	$L__BB0_4;
	and.b32  	%r97, %r1, -8;
	neg.s32 	%r95, %r97;
	add.s32 	%r60, %r2, %r5;
	add.s32 	%r94, %r60, %r4;
	shl.b32 	%r12, %r2, 3;
	shl.b32 	%r61, %r2, 1;
	add.s32 	%r93, %r6, %r61;
	mad.lo.s32 	%r92, %r2, 3, %r6;
	shl.b32 	%r62, %r2, 2;
	add.s32 	%r91, %r6, %r62;
	mad.lo.s32 	%r90, %r2, 5, %r6;
	mad.lo.s32 	%r89, %r2, 6, %r6;
	mad.lo.s32 	%r88, %r2, 7, %r6;
	add.s32 	%r86, %r7, 3;
	mov.f32 	%f67, 0f00000000;
	mov.u32 	%r87, %r6;
$L__BB0_3:
	.pragma "nounroll";
	add.s32 	%r63, %r86, -3;
	mul.wide.u32 	%rd6, %r63, 4;
	add.s64 	%rd7, %rd1, %rd6;
	ld.global.f32 	%f17, [%rd7];
	mul.wide.u32 	%rd8, %r87, 4;
	add.s64 	%rd9, %rd2, %rd8;
	ld.global.f32 	%f18, [%rd9];
	fma.rn.f32 	%f19, %f17, %f18, %f67;
	add.s32 	%r64, %r86, -2;
	mul.wide.u32 	%rd10, %r64, 4;
	add.s64 	%rd11, %rd1, %rd10;
	ld.global.f32 	%f20, [%rd11];
	mul.wide.u32 	%rd12, %r94, 4;
	add.s64 	%rd13, %rd2, %rd12;
	ld.global.f32 	%f21, [%rd13];
	fma.rn.f32 	%f22, %f20, %f21, %f19;
	add.s32 	%r65, %r86, -1;
	mul.wide.u32 	%rd14, %r65, 4;
	add.s64 	%rd15, %rd1, %rd14;
	ld.global.f32 	%f23, [%rd15];
	mul.wide.u32 	%rd16, %r93, 4;
	add.s64 	%rd17, %rd2, %rd16;
	ld.global.f32 	%f24, [%rd17];
	fma.rn.f32 	%f25, %f23, %f24, %f22;
	add.s32 	%r66, %r86, 4;
	mul.wide.u32 	%rd18, %r86, 4;
	add.s64 	%rd19, %rd1, %rd18;
	ld.global.f32 	%f26, [%rd19];
	mul.wide.u32 	%rd20, %r92, 4;
	add.s64 	%rd21, %rd2, %rd20;
	ld.global.f32 	%f27, [%rd21];
	fma.rn.f32 	%f28, %f26, %f27, %f25;
	add.s32 	%r67, %r86, 1;
	mul.wide.u32 	%rd22, %r67, 4;
	add.s64 	%rd23, %rd1, %rd22;
	ld.global.f32 	%f29, [%rd23];
	mul.wide.u32 	%rd24, %r91, 4;
	add.s64 	%rd25, %rd2, %rd24;
	ld.global.f32 	%f30, [%rd25];
	fma.rn.f32 	%f31, %f29, %f30, %f28;
	add.s32 	%r68, %r86, 2;
	mul.wide.u32 	%rd26, %r68, 4;
	add.s64 	%rd27, %rd1, %rd26;
	ld.global.f32 	%f32, [%rd27];
	mul.wide.u32 	%rd28, %r90, 4;
	add.s64 	%rd29, %rd2, %rd28;
	ld.global.f32 	%f33, [%rd29];
	fma.rn.f32 	%f34, %f32, %f33, %f31;
	add.s32 	%r69, %r86, 3;
	mul.wide.u32 	%rd30, %r69, 4;
	add.s64 	%rd31, %rd1, %rd30;
	ld.global.f32 	%f35, [%rd31];
	mul.wide.u32 	%rd32, %r89, 4;
	add.s64 	%rd33, %rd2, %rd32;
	ld.global.f32 	%f36, [%rd33];
	fma.rn.f32 	%f37, %f35, %f36, %f34;
	mul.wide.u32 	%rd34, %r66, 4;
	add.s64 	%rd35, %rd1, %rd34;
	ld.global.f32 	%f38, [%rd35];
	mul.wide.u32 	%rd36, %r88, 4;
	add.s64 	%rd37, %rd2, %rd36;
	ld.global.f32 	%f39, [%rd37];
	fma.rn.f32 	%f67, %f38, %f39, %f37;
	add.s32 	%r95, %r95, 8;
	add.s32 	%r94, %r94, %r12;
	add.s32 	%r93, %r93, %r12;
	add.s32 	%r92, %r92, %r12;
	add.s32 	%r91, %r91, %r12;
	add.s32 	%r90, %r90, %r12;
	add.s32 	%r89, %r89, %r12;
	add.s32 	%r88, %r88, %r12;
	add.s32 	%r87, %r87, %r12;
	add.s32 	%r86, %r86, 8;
	setp.ne.s32 	%p3, %r95, 0;
	@%p3 bra 	$L__BB0_3;
$L__BB0_4:
	setp.eq.s32 	%p4, %r8, 0;
	@%p4 bra 	$L__BB0_12;
	and.b32  	%r41, %r1, 3;
	setp.lt.u32 	%p5, %r8, 4;
	@%p5 bra 	$L__BB0_7;
	add.s32 	%r70, %r97, %r7;
	mul.wide.u32 	%rd38, %r70, 4;
	add.s64 	%rd39, %rd1, %rd38;
	ld.global.f32 	%f41, [%rd39];
	mad.lo.s32 	%r71, %r97, %r2, %r6;
	mul.wide.u32 	%rd40, %r71, 4;
	add.s64 	%rd41, %rd2, %rd40;
	ld.global.f32 	%f42, [%rd41];
	fma.rn.f32 	%f43, %f41, %f42, %f67;
	add.s32 	%r72, %r70, 1;
	mul.wide.u32 	%rd42, %r72, 4;
	add.s64 	%rd43, %rd1, %rd42;
	ld.global.f32 	%f44, [%rd43];
	add.s32 	%r73, %r71, %r2;
	mul.wide.u32 	%rd44, %r73, 4;
	add.s64 	%rd45, %rd2, %rd44;
	ld.global.f32 	%f45, [%rd45];
	fma.rn.f32 	%f46, %f44, %f45, %f43;
	add.s32 	%r74, %r70, 2;
	mul.wide.u32 	%rd46, %r74, 4;
	add.s64 	%rd47, %rd1, %rd46;
	ld.global.f32 	%f47, [%rd47];
	add.s32 	%r75, %r73, %r2;
	mul.wide.u32 	%rd48, %r75, 4;
	add.s64 	%rd49, %rd2, %rd48;
	ld.global.f32 	%f48, [%rd49];
	fma.rn.f32 	%f49, %f47, %f48, %f46;
	add.s32 	%r76, %r70, 3;
	mul.wide.u32 	%rd50, %r76, 4;
	add.s64 	%rd51, %rd1, %rd50;
	ld.global.f32 	%f50, [%rd51];
	add.s32 	%r77, %r75, %r2;
	mul.wide.u32 	%rd52, %r77, 4;
	add.s64 	%rd53, %rd2, %rd52;
	ld.global.f32 	%f51, [%rd53];
	fma.rn.f32 	%f67, %f50, %f51, %f49;
	add.s32 	%r97, %r97, 4;
$L__BB0_7:
	setp.eq.s32 	%p6, %r41, 0;
	@%p6 bra 	$L__BB0_12;
	setp.eq.s32 	%p7, %r41, 1;
	@%p7 bra 	$L__BB0_10;
	add.s32 	%r78, %r97, %r7;
	mul.wide.u32 	%rd54, %r78, 4;
	add.s64 	%rd55, %rd1, %rd54;
	ld.global.f32 	%f53, [%rd55];
	mad.lo.s32 	%r79, %r97, %r2, %r6;
	mul.wide.u32 	%rd56, %r79, 4;
	add.s64 	%rd57, %rd2, %rd56;
	ld.global.f32 	%f54, [%rd57];
	fma.rn.f32 	%f55, %f53, %f54, %f67;
	add.s32 	%r80, %r78, 1;
	mul.wide.u32 	%rd58, %r80, 4;
	add.s64 	%rd59, %rd1, %rd58;
	ld.global.f32 	%f56, [%rd59];
	add.s32 	%r81, %r79, %r2;
	mul.wide.u32 	%rd60, %r81, 4;
	add.s64 	%rd61, %rd2, %rd60;
	ld.global.f32 	%f57, [%rd61];
	fma.rn.f32 	%f67, %f56, %f57, %f55;
	add.s32 	%r97, %r97, 2;
$L__BB0_10:
	and.b32  	%r82, %r1, 1;
	setp.eq.b32 	%p8, %r82, 1;
	not.pred 	%p9, %p8;
	@%p9 bra 	$L__BB0_12;
	add.s32 	%r83, %r97, %r7;
	mul.wide.u32 	%rd62, %r83, 4;
	add.s64 	%rd63, %rd1, %rd62;
	ld.global.f32 	%f58, [%rd63];
	mad.lo.s32 	%r84, %r97, %r2, %r6;
	mul.wide.u32 	%rd64, %r84, 4;
	add.s64 	%rd65, %rd2, %rd64;
	ld.global.f32 	%f59, [%rd65];
	fma.rn.f32 	%f67, %f58, %f59, %f67;
$L__BB0_12:
	cvta.to.global.u64 	%rd66, %rd3;
	mad.lo.s32 	%r85, %r46, %r3, %r6;
	mul.wide.u32 	%rd67, %r85, 4;
	add.s64 	%rd68, %rd66, %rd67;
	st.global.f32 	[%rd68], %f67;
	ret;

}
	// .globl	_Z18MatMulKernelShared6MatrixS_S_
.visible .entry _Z18MatMulKernelShared6MatrixS_S_(
	.param .align 8 .b8 _Z18MatMulKernelShared6MatrixS_S__param_0[24],
	.param .align 8 .b8 _Z18MatMulKernelShared6MatrixS_S__param_1[24],
	.param .align 8 .b8 _Z18MatMulKernelShared6MatrixS_S__param_2[24]
)
{
	.reg .pred 	%p<7>;
	.reg .b16 	%rs<13>;
	.reg .b32 	%r<96>;
	.reg .b32 	%f<368>;
	.reg .b64 	%rd<70>;
	// demoted variable
	.shared .align 4 .b8 _ZZ18MatMulKernelShared6MatrixS_S_E2As[1024];
	// demoted variable
	.shared .align 4 .b8 _ZZ18MatMulKernelShared6MatrixS_S_E2Bs[1024];
	ld.param.u32 	%r43, [_Z18MatMulKernelShared6MatrixS_S__param_2+16];
	ld.param.u64 	%rd7, [_Z18MatMulKernelShared6MatrixS_S__param_2+8];
	ld.param.u32 	%r40, [_Z18MatMulKernelShared6MatrixS_S__param_1+16];
	ld.param.u64 	%rd6, [_Z18MatMulKernelShared6MatrixS_S__param_1+8];
	ld.param.u32 	%r37, [_Z18MatMulKernelShared6MatrixS_S__param_0+16];
	ld.param.u64 	%rd5, [_Z18MatMulKernelShared6MatrixS_S__param_0+8];
	ld.param.v2.u32 	{%r35, %r36}, [_Z18MatMulKernelShared6MatrixS_S__param_0];
	mov.u32 	%r59, %ctaid.y;
	mov.u32 	%r60, %ctaid.x;
	shl.b32 	%r2, %r59, 4;
	shl.b32 	%r3, %r60, 4;
	mov.u32 	%r4, %tid.y;
	mov.u32 	%r5, %tid.x;
	shr.u32 	%r6, %r35, 4;
	setp.lt.u32 	%p1, %r35, 16;
	mov.f32 	%f367, 0f00000000;
	@%p1 bra 	$L__BB1_9;
	cvta.to.global.u64 	%rd1, %rd5;
	mul.lo.s32 	%r7, %r2, %r37;
	cvta.to.global.u64 	%rd2, %rd6;
	shl.b32 	%r9, %r40, 4;
	mad.lo.s32 	%r62, %r37, %r4, %r5;
	cvt.u64.u32 	%rd3, %r62;
	shl.b32 	%r63, %r4, 6;
	mov.u32 	%r64, _ZZ18MatMulKernelShared6MatrixS_S_E2As;
	add.s32 	%r10, %r64, %r63;
	shl.b32 	%r65, %r5, 2;
	add.s32 	%r11, %r10, %r65;
	mad.lo.s32 	%r66, %r40, %r4, %r5;
	cvt.u64.u32 	%rd4, %r66;
	mov.u32 	%r67, _ZZ18MatMulKernelShared6MatrixS_S_E2Bs;
	add.s32 	%r13, %r67, %r65;
	add.s32 	%r12, %r13, %r63;
	add.s32 	%r68, %r6, -1;
	setp.lt.u32 	%p2, %r68, 3;
	mov.f32 	%f367, 0f00000000;
	mov.b32 	%r95, 0;
	@%p2 bra 	$L__BB1_4;
	and.b32  	%r70, %r6, 268435452;
	neg.s32 	%r93, %r70;
	add.s32 	%r92, %r7, 32;
	add.s32 	%r91, %r9, %r3;
	shl.b32 	%r71, %r40, 5;
	add.s32 	%r90, %r71, %r3;
	mad.lo.s32 	%r89, %r40, 48, %r3;
	mov.f32 	%f367, 0f00000000;
	mov.u32 	%r88, %r3;
$L__BB1_3:
	.pragma "nounroll";
	and.b32  	%r95, %r6, 268435452;
	add.s32 	%r72, %r92, -32;
	cvt.u64.u32 	%rd8, %r72;
	cvt.u64.u32 	%rd9, %r88;
	add.s64 	%rd10, %rd8, %rd3;
	shl.b64 	%rd11, %rd10, 2;
	add.s64 	%rd12, %rd1, %rd11;
	ld.global.f32 	%f14, [%rd12];
	st.shared.f32 	[%r11], %f14;
	add.s64 	%rd13, %rd9, %rd4;
	shl.b64 	%rd14, %rd13, 2;
	add.s64 	%rd15, %rd2, %rd14;
	ld.global.f32 	%f15, [%rd15];
	st.shared.f32 	[%r12], %f15;
	bar.sync 	0;
	ld.shared.f32 	%f16, [%r10];
	ld.shared.f32 	%f17, [%r13];
	fma.rn.f32 	%f18, %f16, %f17, %f367;
	ld.shared.f32 	%f19, [%r10+4];
	ld.shared.f32 	%f20, [%r13+64];
	fma.rn.f32 	%f21, %f19, %f20, %f18;
	ld.shared.f32 	%f22, [%r10+8];
	ld.shared.f32 	%f23, [%r13+128];
	fma.rn.f32 	%f24, %f22, %f23, %f21;
	ld.shared.f32 	%f25, [%r10+12];
	ld.shared.f32 	%f26, [%r13+192];
	fma.rn.f32 	%f27, %f25, %f26, %f24;
	ld.shared.f32 	%f28, [%r10+16];
	ld.shared.f32 	%f29, [%r13+256];
	fma.rn.f32 	%f30, %f28, %f29, %f27;
	ld.shared.f32 	%f31, [%r10+20];
	ld.shared.f32 	%f32, [%r13+320];
	fma.rn.f32 	%f33, %f31, %f32, %f30;
	ld.shared.f32 	%f34, [%r10+24];
	ld.shared.f32 	%f35, [%r13+384];
	fma.rn.f32 	%f36, %f34, %f35, %f33;
	ld.shared.f32 	%f37, [%r10+28];
	ld.shared.f32 	%f38, [%r13+448];
	fma.rn.f32 	%f39, %f37, %f38, %f36;
	ld.shared.f32 	%f40, [%r10+32];
	ld.shared.f32 	%f41, [%r13+512];
	fma.rn.f32 	%f42, %f40, %f41, %f39;
	ld.shared.f32 	%f43, [%r10+36];
	ld.shared.f32 	%f44, [%r13+576];
	fma.rn.f32 	%f45, %f43, %f44, %f42;
	ld.shared.f32 	%f46, [%r10+40];
	ld.shared.f32 	%f47, [%r13+640];
	fma.rn.f32 	%f48, %f46, %f47, %f45;
	ld.shared.f32 	%f49, [%r10+44];
	ld.shared.f32 	%f50, [%r13+704];
	fma.rn.f32 	%f51, %f49, %f50, %f48;
	ld.shared.f32 	%f52, [%r10+48];
	ld.shared.f32 	%f53, [%r13+768];
	fma.rn.f32 	%f54, %f52, %f53, %f51;
	ld.shared.f32 	%f55, [%r10+52];
	ld.shared.f32 	%f56, [%r13+832];
	fma.rn.f32 	%f57, %f55, %f56, %f54;
	ld.shared.f32 	%f58, [%r10+56];
	ld.shared.f32 	%f59, [%r13+896];
	fma.rn.f32 	%f60, %f58, %f59, %f57;
	ld.shared.f32 	%f61, [%r10+60];
	ld.shared.f32 	%f62, [%r13+960];
	fma.rn.f32 	%f63, %f61, %f62, %f60;
	bar.sync 	0;
	add.s32 	%r73, %r92, -16;
	cvt.u64.u32 	%rd16, %r73;
	cvt.u64.u32 	%rd17, %r91;
	add.s64 	%rd18, %rd16, %rd3;
	shl.b64 	%rd19, %rd18, 2;
	add.s64 	%rd20, %rd1, %rd19;
	ld.global.f32 	%f64, [%rd20];
	st.shared.f32 	[%r11], %f64;
	add.s64 	%rd21, %rd17, %rd4;
	shl.b64 	%rd22, %rd21, 2;
	add.s64 	%rd23, %rd2, %rd22;
	ld.global.f32 	%f65, [%rd23];
	st.shared.f32 	[%r12], %f65;
	bar.sync 	0;
	ld.shared.f32 	%f66, [%r10];
	ld.shared.f32 	%f67, [%r13];
	fma.rn.f32 	%f68, %f66, %f67, %f63;
	ld.shared.f32 	%f69, [%r10+4];
	ld.shared.f32 	%f70, [%r13+64];
	fma.rn.f32 	%f71, %f69, %f70, %f68;
	ld.shared.f32 	%f72, [%r10+8];
	ld.shared.f32 	%f73, [%r13+128];
	fma.rn.f32 	%f74, %f72, %f73, %f71;
	ld.shared.f32 	%f75, [%r10+12];
	ld.shared.f32 	%f76, [%r13+192];
	fma.rn.f32 	%f77, %f75, %f76, %f74;
	ld.shared.f32 	%f78, [%r10+16];
	ld.shared.f32 	%f79, [%r13+256];
	fma.rn.f32 	%f80, %f78, %f79, %f77;
	ld.shared.f32 	%f81, [%r10+20];
	ld.shared.f32 	%f82, [%r13+320];
	fma.rn.f32 	%f83, %f81, %f82, %f80;
	ld.shared.f32 	%f84, [%r10+24];
	ld.shared.f32 	%f85, [%r13+384];
	fma.rn.f32 	%f86, %f84, %f85, %f83;
	ld.shared.f32 	%f87, [%r10+28];
	ld.shared.f32 	%f88, [%r13+448];
	fma.rn.f32 	%f89, %f87, %f88, %f86;
	ld.shared.f32 	%f90, [%r10+32];
	ld.shared.f32 	%f91, [%r13+512];
	fma.rn.f32 	%f92, %f90, %f91, %f89;
	ld.shared.f32 	%f93, [%r10+36];
	ld.shared.f32 	%f94, [%r13+576];
	fma.rn.f32 	%f95, %f93, %f94, %f92;
	ld.shared.f32 	%f96, [%r10+40];
	ld.shared.f32 	%f97, [%r13+640];
	fma.rn.f32 	%f98, %f96, %f97, %f95;
	ld.shared.f32 	%f99, [%r10+44];
	ld.shared.f32 	%f100, [%r13+704];
	fma.rn.f32 	%f101, %f99, %f100, %f98;
	ld.shared.f32 	%f102, [%r10+48];
	ld.shared.f32 	%f103, [%r13+768];
	fma.rn.f32 	%f104, %f102, %f103, %f101;
	ld.shared.f32 	%f105, [%r10+52];
	ld.shared.f32 	%f106, [%r13+832];
	fma.rn.f32 	%f107, %f105, %f106, %f104;
	ld.shared.f32 	%f108, [%r10+56];
	ld.shared.f32 	%f109, [%r13+896];
	fma.rn.f32 	%f110, %f108, %f109, %f107;
	ld.shared.f32 	%f111, [%r10+60];
	ld.shared.f32 	%f112, [%r13+960];
	fma.rn.f32 	%f113, %f111, %f112, %f110;
	bar.sync 	0;
	add.s32 	%r74, %r92, 16;
	cvt.u64.u32 	%rd24, %r92;
	cvt.u64.u32 	%rd25, %r90;
	add.s64 	%rd26, %rd24, %rd3;
	shl.b64 	%rd27, %rd26, 2;
	add.s64 	%rd28, %rd1, %rd27;
	ld.global.f32 	%f114, [%rd28];
	st.shared.f32 	[%r11], %f114;
	add.s64 	%rd29, %rd25, %rd4;
	shl.b64 	%rd30, %rd29, 2;
	add.s64 	%rd31, %rd2, %rd30;
	ld.global.f32 	%f115, [%rd31];
	st.shared.f32 	[%r12], %f115;
	bar.sync 	0;
	ld.shared.f32 	%f116, [%r10];
	ld.shared.f32 	%f117, [%r13];
	fma.rn.f32 	%f118, %f116, %f117, %f113;
	ld.shared.f32 	%f119, [%r10+4];
	ld.shared.f32 	%f120, [%r13+64];
	fma.rn.f32 	%f121, %f119, %f120, %f118;
	ld.shared.f32 	%f122, [%r10+8];
	ld.shared.f32 	%f123, [%r13+128];
	fma.rn.f32 	%f124, %f122, %f123, %f121;
	ld.shared.f32 	%f125, [%r10+12];
	ld.shared.f32 	%f126, [%r13+192];
	fma.rn.f32 	%f127, %f125, %f126, %f124;
	ld.shared.f32 	%f128, [%r10+16];
	ld.shared.f32 	%f129, [%r13+256];
	fma.rn.f32 	%f130, %f128, %f129, %f127;
	ld.shared.f32 	%f131, [%r10+20];
	ld.shared.f32 	%f132, [%r13+320];
	fma.rn.f32 	%f133, %f131, %f132, %f130;
	ld.shared.f32 	%f134, [%r10+24];
	ld.shared.f32 	%f135, [%r13+384];
	fma.rn.f32 	%f136, %f134, %f135, %f133;
	ld.shared.f32 	%f137, [%r10+28];
	ld.shared.f32 	%f138, [%r13+448];
	fma.rn.f32 	%f139, %f137, %f138, %f136;
	ld.shared.f32 	%f140, [%r10+32];
	ld.shared.f32 	%f141, [%r13+512];
	fma.rn.f32 	%f142, %f140, %f141, %f139;
	ld.shared.f32 	%f143, [%r10+36];
	ld.shared.f32 	%f144, [%r13+576];
	fma.rn.f32 	%f145, %f143, %f144, %f142;
	ld.shared.f32 	%f146, [%r10+40];
	ld.shared.f32 	%f147, [%r13+640];
	fma.rn.f32 	%f148, %f146, %f147, %f145;
	ld.shared.f32 	%f149, [%r10+44];
	ld.shared.f32 	%f150, [%r13+704];
	fma.rn.f32 	%f151, %f149, %f150, %f148;
	ld.shared.f32 	%f152, [%r10+48];
	ld.shared.f32 	%f153, [%r13+768];
	fma.rn.f32 	%f154, %f152, %f153, %f151;
	ld.shared.f32 	%f155, [%r10+52];
	ld.shared.f32 	%f156, [%r13+832];
	fma.rn.f32 	%f157, %f155, %f156, %f154;
	ld.shared.f32 	%f158, [%r10+56];
	ld.shared.f32 	%f159, [%r13+896];
	fma.rn.f32 	%f160, %f158, %f159, %f157;
	ld.shared.f32 	%f161, [%r10+60];
	ld.shared.f32 	%f162, [%r13+960];
	fma.rn.f32 	%f163, %f161, %f162, %f160;
	bar.sync 	0;
	cvt.u64.u32 	%rd32, %r74;
	cvt.u64.u32 	%rd33, %r89;
	add.s64 	%rd34, %rd32, %rd3;
	shl.b64 	%rd35, %rd34, 2;
	add.s64 	%rd36, %rd1, %rd35;
	ld.global.f32 	%f164, [%rd36];
	st.shared.f32 	[%r11], %f164;
	add.s64 	%rd37, %rd33, %rd4;
	shl.b64 	%rd38, %rd37, 2;
	add.s64 	%rd39, %rd2, %rd38;
	ld.global.f32 	%f165, [%rd39];
	st.shared.f32 	[%r12], %f165;
	bar.sync 	0;
	ld.shared.f32 	%f166, [%r10];
	ld.shared.f32 	%f167, [%r13];
	fma.rn.f32 	%f168, %f166, %f167, %f163;
	ld.shared.f32 	%f169, [%r10+4];
	ld.shared.f32 	%f170, [%r13+64];
	fma.rn.f32 	%f171, %f169, %f170, %f168;
	ld.shared.f32 	%f172, [%r10+8];
	ld.shared.f32 	%f173, [%r13+128];
	fma.rn.f32 	%f174, %f172, %f173, %f171;
	ld.shared.f32 	%f175, [%r10+12];
	ld.shared.f32 	%f176, [%r13+192];
	fma.rn.f32 	%f177, %f175, %f176, %f174;
	ld.shared.f32 	%f178, [%r10+16];
	ld.shared.f32 	%f179, [%r13+256];
	fma.rn.f32 	%f180, %f178, %f179, %f177;
	ld.shared.f32 	%f181, [%r10+20];
	ld.shared.f32 	%f182, [%r13+320];
	fma.rn.f32 	%f183, %f181, %f182, %f180;
	ld.shared.f32 	%f184, [%r10+24];
	ld.shared.f32 	%f185, [%r13+384];
	fma.rn.f32 	%f186, %f184, %f185, %f183;
	ld.shared.f32 	%f187, [%r10+28];
	ld.shared.f32 	%f188, [%r13+448];
	fma.rn.f32 	%f189, %f187, %f188, %f186;
	ld.shared.f32 	%f190, [%r10+32];
	ld.shared.f32 	%f191, [%r13+512];
	fma.rn.f32 	%f192, %f190, %f191, %f189;
	ld.shared.f32 	%f193, [%r10+36];
	ld.shared.f32 	%f194, [%r13+576];
	fma.rn.f32 	%f195, %f193, %f194, %f192;
	ld.shared.f32 	%f196, [%r10+40];
	ld.shared.f32 	%f197, [%r13+640];
	fma.rn.f32 	%f198, %f196, %f197, %f195;
	ld.shared.f32 	%f199, [%r10+44];
	ld.shared.f32 	%f200, [%r13+704];
	fma.rn.f32 	%f201, %f199, %f200, %f198;
	ld.shared.f32 	%f202, [%r10+48];
	ld.shared.f32 	%f203, [%r13+768];
	fma.rn.f32 	%f204, %f202, %f203, %f201;
	ld.shared.f32 	%f205, [%r10+52];
	ld.shared.f32 	%f206, [%r13+832];
	fma.rn.f32 	%f207, %f205, %f206, %f204;
	ld.shared.f32 	%f208, [%r10+56];
	ld.shared.f32 	%f209, [%r13+896];
	fma.rn.f32 	%f210, %f208, %f209, %f207;
	ld.shared.f32 	%f211, [%r10+60];
	ld.shared.f32 	%f212, [%r13+960];
	fma.rn.f32 	%f367, %f211, %f212, %f210;
	bar.sync 	0;
	add.s32 	%r93, %r93, 4;
	add.s32 	%r92, %r92, 64;
	shl.b32 	%r75, %r40, 6;
	add.s32 	%r91, %r91, %r75;
	add.s32 	%r90, %r90, %r75;
	add.s32 	%r89, %r89, %r75;
	add.s32 	%r88, %r88, %r75;
	setp.ne.s32 	%p3, %r93, 0;
	@%p3 bra 	$L__BB1_3;
$L__BB1_4:
	and.b32  	%r76, %r6, 3;
	setp.eq.s32 	%p4, %r76, 0;
	@%p4 bra 	$L__BB1_9;
	setp.eq.s32 	%p5, %r76, 1;
	@%p5 bra 	$L__BB1_7;
	shl.b32 	%r77, %r95, 4;
	add.s32 	%r78, %r77, %r7;
	cvt.u64.u32 	%rd40, %r78;
	mad.lo.s32 	%r79, %r9, %r95, %r3;
	cvt.u64.u32 	%rd41, %r79;
	add.s64 	%rd42, %rd40, %rd3;
	shl.b64 	%rd43, %rd42, 2;
	add.s64 	%rd44, %rd1, %rd43;
	ld.global.f32 	%f214, [%rd44];
	st.shared.f32 	[%r11], %f214;
	add.s64 	%rd45, %rd41, %rd4;
	shl.b64 	%rd46, %rd45, 2;
	add.s64 	%rd47, %rd2, %rd46;
	ld.global.f32 	%f215, [%rd47];
	st.shared.f32 	[%r12], %f215;
	bar.sync 	0;
	ld.shared.f32 	%f216, [%r10];
	ld.shared.f32 	%f217, [%r13];
	fma.rn.f32 	%f218, %f216, %f217, %f367;
	ld.shared.f32 	%f219, [%r10+4];
	ld.shared.f32 	%f220, [%r13+64];
	fma.rn.f32 	%f221, %f219, %f220, %f218;
	ld.shared.f32 	%f222, [%r10+8];
	ld.shared.f32 	%f223, [%r13+128];
	fma.rn.f32 	%f224, %f222, %f223, %f221;
	ld.shared.f32 	%f225, [%r10+12];
	ld.shared.f32 	%f226, [%r13+192];
	fma.rn.f32 	%f227, %f225, %f226, %f224;
	ld.shared.f32 	%f228, [%r10+16];
	ld.shared.f32 	%f229, [%r13+256];
	fma.rn.f32 	%f230, %f228, %f229, %f227;
	ld.shared.f32 	%f231, [%r10+20];
	ld.shared.f32 	%f232, [%r13+320];
	fma.rn.f32 	%f233, %f231, %f232, %f230;
	ld.shared.f32 	%f234, [%r10+24];
	ld.shared.f32 	%f235, [%r13+384];
	fma.rn.f32 	%f236, %f234, %f235, %f233;
	ld.shared.f32 	%f237, [%r10+28];
	ld.shared.f32 	%f238, [%r13+448];
	fma.rn.f32 	%f239, %f237, %f238, %f236;
	ld.shared.f32 	%f240, [%r10+32];
	ld.shared.f32 	%f241, [%r13+512];
	fma.rn.f32 	%f242, %f240, %f241, %f239;
	ld.shared.f32 	%f243, [%r10+36];
	ld.shared.f32 	%f244, [%r13+576];
	fma.rn.f32 	%f245, %f243, %f244, %f242;
	ld.shared.f32 	%f246, [%r10+40];
	ld.shared.f32 	%f247, [%r13+640];
	fma.rn.f32 	%f248, %f246, %f247, %f245;
	ld.shared.f32 	%f249, [%r10+44];
	ld.shared.f32 	%f250, [%r13+704];
	fma.rn.f32 	%f251, %f249, %f250, %f248;
	ld.shared.f32 	%f252, [%r10+48];
	ld.shared.f32 	%f253, [%r13+768];
	fma.rn.f32 	%f254, %f252, %f253, %f251;
	ld.shared.f32 	%f255, [%r10+52];
	ld.shared.f32 	%f256, [%r13+832];
	fma.rn.f32 	%f257, %f255, %f256, %f254;
	ld.shared.f32 	%f258, [%r10+56];
	ld.shared.f32 	%f259, [%r13+896];
	fma.rn.f32 	%f260, %f258, %f259, %f257;
	ld.shared.f32 	%f261, [%r10+60];
	ld.shared.f32 	%f262, [%r13+960];
	fma.rn.f32 	%f263, %f261, %f262, %f260;
	bar.sync 	0;
	add.s32 	%r80, %r78, 16;
	cvt.u64.u32 	%rd48, %r80;
	add.s32 	%r81, %r79, %r9;
	cvt.u64.u32 	%rd49, %r81;
	add.s64 	%rd50, %rd48, %rd3;
	shl.b64 	%rd51, %rd50, 2;
	add.s64 	%rd52, %rd1, %rd51;
	ld.global.f32 	%f264, [%rd52];
	st.shared.f32 	[%r11], %f264;
	add.s64 	%rd53, %rd49, %rd4;
	shl.b64 	%rd54, %rd53, 2;
	add.s64 	%rd55, %rd2, %rd54;
	ld.global.f32 	%f265, [%rd55];
	st.shared.f32 	[%r12], %f265;
	bar.sync 	0;
	ld.shared.f32 	%f266, [%r10];
	ld.shared.f32 	%f267, [%r13];
	fma.rn.f32 	%f268, %f266, %f267, %f263;
	ld.shared.f32 	%f269, [%r10+4];
	ld.shared.f32 	%f270, [%r13+64];
	fma.rn.f32 	%f271, %f269, %f270, %f268;
	ld.shared.f32 	%f272, [%r10+8];
	ld.shared.f32 	%f273, [%r13+128];
	fma.rn.f32 	%f274, %f272, %f273, %f271;
	ld.shared.f32 	%f275, [%r10+12];
	ld.shared.f32 	%f276, [%r13+192];
	fma.rn.f32 	%f277, %f275, %f276, %f274;
	ld.shared.f32 	%f278, [%r10+16];
	ld.shared.f32 	%f279, [%r13+256];
	fma.rn.f32 	%f280, %f278, %f279, %f277;
	ld.shared.f32 	%f281, [%r10+20];
	ld.shared.f32 	%f282, [%r13+320];
	fma.rn.f32 	%f283, %f281, %f282, %f280;
	ld.shared.f32 	%f284, [%r10+24];
	ld.shared.f32 	%f285, [%r13+384];
	fma.rn.f32 	%f286, %f284, %f285, %f283;
	ld.shared.f32 	%f287, [%r10+28];
	ld.shared.f32 	%f288, [%r13+448];
	fma.rn.f32 	%f289, %f287, %f288, %f286;
	ld.shared.f32 	%f290, [%r10+32];
	ld.shared.f32 	%f291, [%r13+512];
	fma.rn.f32 	%f292, %f290, %f291, %f289;
	ld.shared.f32 	%f293, [%r10+36];
	ld.shared.f32 	%f294, [%r13+576];
	fma.rn.f32 	%f295, %f293, %f294, %f292;
	ld.shared.f32 	%f296, [%r10+40];
	ld.shared.f32 	%f297, [%r13+640];
	fma.rn.f32 	%f298, %f296, %f297, %f295;
	ld.shared.f32 	%f299, [%r10+44];
	ld.shared.f32 	%f300, [%r13+704];
	fma.rn.f32 	%f301, %f299, %f300, %f298;
	ld.shared.f32 	%f302, [%r10+48];
	ld.shared.f32 	%f303, [%r13+768];
	fma.rn.f32 	%f304, %f302, %f303, %f301;
	ld.shared.f32 	%f305, [%r10+52];
	ld.shared.f32 	%f306, [%r13+832];
	fma.rn.f32 	%f307, %f305, %f306, %f304;
	ld.shared.f32 	%f308, [%r10+56];
	ld.shared.f32 	%f309, [%r13+896];
	fma.rn.f32 	%f310, %f308, %f309, %f307;
	ld.shared.f32 	%f311, [%r10+60];
	ld.shared.f32 	%f312, [%r13+960];
	fma.rn.f32 	%f367, %f311, %f312, %f310;
	bar.sync 	0;
	add.s32 	%r95, %r95, 2;
$L__BB1_7:
	and.b32  	%r82, %r35, 16;
	setp.eq.s32 	%p6, %r82, 0;
	@%p6 bra 	$L__BB1_9;
	shl.b32 	%r83, %r95, 4;
	add.s32 	%r84, %r83, %r7;
	cvt.u64.u32 	%rd56, %r84;
	mad.lo.s32 	%r85, %r9, %r95, %r3;
	cvt.u64.u32 	%rd57, %r85;
	add.s64 	%rd58, %rd56, %rd3;
	shl.b64 	%rd59, %rd58, 2;
	add.s64 	%rd60, %rd1, %rd59;
	ld.global.f32 	%f313, [%rd60];
	st.shared.f32 	[%r11], %f313;
	add.s64 	%rd61, %rd57, %rd4;
	shl.b64 	%rd62, %rd61, 2;
	add.s64 	%rd63, %rd2, %rd62;
	ld.global.f32 	%f314, [%rd63];
	st.shared.f32 	[%r12], %f314;
	bar.sync 	0;
	ld.shared.f32 	%f315, [%r10];
	ld.shared.f32 	%f316, [%r13];
	fma.rn.f32 	%f317, %f315, %f316, %f367;
	ld.shared.f32 	%f318, [%r10+4];
	ld.shared.f32 	%f319, [%r13+64];
	fma.rn.f32 	%f320, %f318, %f319, %f317;
	ld.shared.f32 	%f321, [%r10+8];
	ld.shared.f32 	%f322, [%r13+128];
	fma.rn.f32 	%f323, %f321, %f322, %f320;
	ld.shared.f32 	%f324, [%r10+12];
	ld.shared.f32 	%f325, [%r13+192];
	fma.rn.f32 	%f326, %f324, %f325, %f323;
	ld.shared.f32 	%f327, [%r10+16];
	ld.shared.f32 	%f328, [%r13+256];
	fma.rn.f32 	%f329, %f327, %f328, %f326;
	ld.shared.f32 	%f330, [%r10+20];
	ld.shared.f32 	%f331, [%r13+320];
	fma.rn.f32 	%f332, %f330, %f331, %f329;
	ld.shared.f32 	%f333, [%r10+24];
	ld.shared.f32 	%f334, [%r13+384];
	fma.rn.f32 	%f335, %f333, %f334, %f332;
	ld.shared.f32 	%f336, [%r10+28];
	ld.shared.f32 	%f337, [%r13+448];
	fma.rn.f32 	%f338, %f336, %f337, %f335;
	ld.shared.f32 	%f339, [%r10+32];
	ld.shared.f32 	%f340, [%r13+512];
	fma.rn.f32 	%f341, %f339, %f340, %f338;
	ld.shared.f32 	%f342, [%r10+36];
	ld.shared.f32 	%f343, [%r13+576];
	fma.rn.f32 	%f344, %f342, %f343, %f341;
	ld.shared.f32 	%f345, [%r10+40];
	ld.shared.f32 	%f346, [%r13+640];
	fma.rn.f32 	%f347, %f345, %f346, %f344;
	ld.shared.f32 	%f348, [%r10+44];
	ld.shared.f32 	%f349, [%r13+704];
	fma.rn.f32 	%f350, %f348, %f349, %f347;
	ld.shared.f32 	%f351, [%r10+48];
	ld.shared.f32 	%f352, [%r13+768];
	fma.rn.f32 	%f353, %f351, %f352, %f350;
	ld.shared.f32 	%f354, [%r10+52];
	ld.shared.f32 	%f355, [%r13+832];
	fma.rn.f32 	%f356, %f354, %f355, %f353;
	ld.shared.f32 	%f357, [%r10+56];
	ld.shared.f32 	%f358, [%r13+896];
	fma.rn.f32 	%f359, %f357, %f358, %f356;
	ld.shared.f32 	%f360, [%r10+60];
	ld.shared.f32 	%f361, [%r13+960];
	fma.rn.f32 	%f367, %f360, %f361, %f359;
	bar.sync 	0;
$L__BB1_9:
	mad.lo.s32 	%r86, %r2, %r43, %r3;
	cvt.u64.u32 	%rd64, %r86;
	cvta.to.global.u64 	%rd65, %rd7;
	mad.lo.s32 	%r87, %r43, %r4, %r5;
	cvt.u64.u32 	%rd66, %r87;
	add.s64 	%rd67, %rd64, %rd66;
	shl.b64 	%rd68, %rd67, 2;
	add.s64 	%rd69, %rd65, %rd68;
	st.global.f32 	[%rd69], %f367;
	ret;

}


// ===== COMPILED SASS (sm_100) =====

	.target	sm_100

	.elftype	@"ET_EXEC"


//--------------------- .note.nv.tkinfo           --------------------------
	.section	.note.nv.tkinfo,"",@"SHT_NOTE"
	.sectionflags	@"SHF_NOTE_NV_TKINFO"
	.tkinfo
        /*0018*/ 	.word	0x00000002
        /*0030*/ 	.string	""
        /*0030*/ 	.string	"ptxas"
        /*0030*/ 	.string	"Cuda compilation tools, release 13.0, V13.0.88"
        /*0030*/ 	.string	"Build cuda_13.0.r13.0/compiler.36424714_0"
        /*0030*/ 	.string	"-arch sm_100 -m 64 "



//--------------------- .note.nv.cuinfo           --------------------------
	.section	.note.nv.cuinfo,"",@"SHT_NOTE"
	.sectionflags	@"SHF_NOTE_NV_CUINFO"
        /*0018*/ 	.short	0x0002
        /*001a*/ 	.short	0x0064
        /*001c*/ 	.short	0x0082
	.zero		2


//--------------------- .nv.info                  --------------------------
	.section	.nv.info,"",@"SHT_CUDA_INFO"
	.align	4


	//----- nvinfo : EIATTR_REGCOUNT
	.align		4
        /*0000*/ 	.byte	0x04, 0x2f
        /*0002*/ 	.short	(.L_1 - .L_0)
	.align		4
.L_0:
        /*0004*/ 	.word	index@(_Z12MatMulKernel6MatrixS_S_)
        /*0008*/ 	.word	0x00000020


	//----- nvinfo : EIATTR_FRAME_SIZE
	.align		4
.L_1:
        /*000c*/ 	.byte	0x04, 0x11
        /*000e*/ 	.short	(.L_3 - .L_2)
	.align		4
.L_2:
        /*0010*/ 	.word	index@(_Z12MatMulKernel6MatrixS_S_)
        /*0014*/ 	.word	0x00000000


	//----- nvinfo : EIATTR_REGCOUNT
	.align		4
.L_3:
        /*0018*/ 	.byte	0x04, 0x2f
        /*001a*/ 	.short	(.L_5 - .L_4)
	.align		4
.L_4:
        /*001c*/ 	.word	index@(_Z18MatMulKernelShared6MatrixS_S_)
        /*0020*/ 	.word	0x00000020


	//----- nvinfo : EIATTR_FRAME_SIZE
	.align		4
.L_5:
        /*0024*/ 	.byte	0x04, 0x11
        /*0026*/ 	.short	(.L_7 - .L_6)
	.align		4
.L_6:
        /*0028*/ 	.word	index@(_Z18MatMulKernelShared6MatrixS_S_)
        /*002c*/ 	.word	0x00000000


	//----- nvinfo : EIATTR_MIN_STACK_SIZE
	.align		4
.L_7:
        /*0030*/ 	.byte	0x04, 0x12
        /*0032*/ 	.short	(.L_9 - .L_8)
	.align		4
.L_8:
        /*0034*/ 	.word	index@(_Z18MatMulKernelShared6MatrixS_S_)
        /*0038*/ 	.word	0x00000000


	//----- nvinfo : EIATTR_MIN_STACK_SIZE
	.align		4
.L_9:
        /*003c*/ 	.byte	0x04, 0x12
        /*003e*/ 	.short	(.L_11 - .L_10)
	.align		4
.L_10:
        /*0040*/ 	.word	index@(_Z12MatMulKernel6MatrixS_S_)
        /*0044*/ 	.word	0x00000000
.L_11:


//--------------------- .nv.compat                --------------------------
	.section	.nv.compat,"",@"SHT_CUDA_COMPAT_INFO"
	.align	4
        /*0000*/ 	.byte	0x02, 0x09, 0x00, 0x00, 0x02, 0x02, 0x01, 0x00, 0x02, 0x05, 0x05, 0x00, 0x03, 0x07, 0x01, 0x01
        /*0010*/ 	.byte	0x02, 0x03, 0x00, 0x00, 0x02, 0x06, 0x01, 0x00, 0x04, 0x0b, 0x08, 0x00, 0x09, 0x00, 0x00, 0x00
        /*0020*/ 	.byte	0x00, 0x00, 0x00, 0x00


//--------------------- .nv.info._Z18MatMulKernelShared6MatrixS_S_ --------------------------
	.section	.nv.info._Z18MatMulKernelShared6MatrixS_S_,"",@"SHT_CUDA_INFO"
	.sectionflags	@""
	.align	4


	//----- nvinfo : EIATTR_CUDA_API_VERSION
	.align		4
        /*0000*/ 	.byte	0x04, 0x37
        /*0002*/ 	.short	(.L_13 - .L_12)
.L_12:
        /*0004*/ 	.word	0x00000082


	//----- nvinfo : EIATTR_KPARAM_INFO
	.align		4
.L_13:
        /*0008*/ 	.byte	0x04, 0x17
        /*000a*/ 	.short	(.L_15 - .L_14)
.L_14:
        /*000c*/ 	.word	0x00000000
        /*0010*/ 	.short	0x0002
        /*0012*/ 	.short	0x0030
        /*0014*/ 	.byte	0x00, 0xf0, 0x61, 0x00


	//----- nvinfo : EIATTR_KPARAM_INFO
	.align		4
.L_15:
        /*0018*/ 	.byte	0x04, 0x17
        /*001a*/ 	.short	(.L_17 - .L_16)
.L_16:
        /*001c*/ 	.word	0x00000000
        /*0020*/ 	.short	0x0001
        /*0022*/ 	.short	0x0018
        /*0024*/ 	.byte	0x00, 0xf0, 0x61, 0x00


	//----- nvinfo : EIATTR_KPARAM_INFO
	.align		4
.L_17:
        /*0028*/ 	.byte	0x04, 0x17
        /*002a*/ 	.short	(.L_19 - .L_18)
.L_18:
        /*002c*/ 	.word	0x00000000
        /*0030*/ 	.short	0x0000
        /*0032*/ 	.short	0x0000
        /*0034*/ 	.byte	0x00, 0xf0, 0x61, 0x00


	//----- nvinfo : EIATTR_SPARSE_MMA_MASK
	.align		4
.L_19:
        /*0038*/ 	.byte	0x03, 0x50
        /*003a*/ 	.short	0x0000


	//----- nvinfo : EIATTR_MAXREG_COUNT
	.align		4
        /*003c*/ 	.byte	0x03, 0x1b
        /*003e*/ 	.short	0x00ff


	//----- nvinfo : EIATTR_NUM_BARRIERS
	.align		4
        /*0040*/ 	.byte	0x02, 0x4c
        /*0042*/ 	.byte	0x01
	.zero		1


	//----- nvinfo : EIATTR_MERCURY_ISA_VERSION
	.align		4
        /*0044*/ 	.byte	0x03, 0x5f
        /*0046*/ 	.short	0x0101


	//----- nvinfo : EIATTR_VRC_CTA_INIT_COUNT
	.align		4
        /*0048*/ 	.byte	0x02, 0x4a
	.zero		1
	.zero		1


	//----- nvinfo : EIATTR_EXIT_INSTR_OFFSETS
	.align		4
        /*004c*/ 	.byte	0x04, 0x1c
        /*004e*/ 	.short	(.L_21 - .L_20)


	//   ....[0]....
.L_20:
        /*0050*/ 	.word	0x00001b30


	//----- nvinfo : EIATTR_CBANK_PARAM_SIZE
	.align		4
.L_21:
        /*0054*/ 	.byte	0x03, 0x19
        /*0056*/ 	.short	0x0048


	//----- nvinfo : EIATTR_PARAM_CBANK
	.align		4
        /*0058*/ 	.byte	0x04, 0x0a
        /*005a*/ 	.short	(.L_23 - .L_22)
	.align		4
.L_22:
        /*005c*/ 	.word	index@(.nv.constant0._Z18MatMulKernelShared6MatrixS_S_)
        /*0060*/ 	.short	0x0380
        /*0062*/ 	.short	0x0048


	//----- nvinfo : EIATTR_SW_WAR
	.align		4
.L_23:
        /*0064*/ 	.byte	0x04, 0x36
        /*0066*/ 	.short	(.L_25 - .L_24)
.L_24:
        /*0068*/ 	.word	0x00000008
.L_25:


//--------------------- .nv.info._Z12MatMulKernel6MatrixS_S_ --------------------------
	.section	.nv.info._Z12MatMulKernel6MatrixS_S_,"",@"SHT_CUDA_INFO"
	.sectionflags	@""
	.align	4


	//----- nvinfo : EIATTR_CUDA_API_VERSION
	.align		4
        /*0000*/ 	.byte	0x04, 0x37
        /*0002*/ 	.short	(.L_27 - .L_26)
.L_26:
        /*0004*/ 	.word	0x00000082


	//----- nvinfo : EIATTR_KPARAM_INFO
	.align		4
.L_27:
        /*0008*/ 	.byte	0x04, 0x17
        /*000a*/ 	.short	(.L_29 - .L_28)
.L_28:
        /*000c*/ 	.word	0x00000000
        /*0010*/ 	.short	0x0002
        /*0012*/ 	.short	0x0030
        /*0014*/ 	.byte	0x00, 0xf0, 0x61, 0x00


	//----- nvinfo : EIATTR_KPARAM_INFO
	.align		4
.L_29:
        /*0018*/ 	.byte	0x04, 0x17
        /*001a*/ 	.short	(.L_31 - .L_30)
.L_30:
        /*001c*/ 	.word	0x00000000
        /*0020*/ 	.short	0x0001
        /*0022*/ 	.short	0x0018
        /*0024*/ 	.byte	0x00, 0xf0, 0x61, 0x00


	//----- nvinfo : EIATTR_KPARAM_INFO
	.align		4
.L_31:
        /*0028*/ 	.byte	0x04, 0x17
        /*002a*/ 	.short	(.L_33 - .L_32)
.L_32:
        /*002c*/ 	.word	0x00000000
        /*0030*/ 	.short	0x0000
        /*0032*/ 	.short	0x0000
        /*0034*/ 	.byte	0x00, 0xf0, 0x61, 0x00


	//----- nvinfo : EIATTR_SPARSE_MMA_MASK
	.align		4
.L_33:
        /*0038*/ 	.byte	0x03, 0x50
        /*003a*/ 	.short	0x0000


	//----- nvinfo : EIATTR_MAXREG_COUNT
	.align		4
        /*003c*/ 	.byte	0x03, 0x1b
        /*003e*/ 	.short	0x00ff


	//----- nvinfo : EIATTR_MERCURY_ISA_VERSION
	.align		4
        /*0040*/ 	.byte	0x03, 0x5f
        /*0042*/ 	.short	0x0101


	//----- nvinfo : EIATTR_VRC_CTA_INIT_COUNT
	.align		4
        /*0044*/ 	.byte	0x02, 0x4a
	.zero		1
	.zero		1


	//----- nvinfo : EIATTR_EXIT_INSTR_OFFSETS
	.align		4
        /*0048*/ 	.byte	0x04, 0x1c
        /*004a*/ 	.short	(.L_35 - .L_34)


	//   ....[0]....
.L_34:
        /*004c*/ 	.word	0x00000a90


	//----- nvinfo : EIATTR_CBANK_PARAM_SIZE
	.align		4
.L_35:
        /*0050*/ 	.byte	0x03, 0x19
        /*0052*/ 	.short	0x0048


	//----- nvinfo : EIATTR_PARAM_CBANK
	.align		4
        /*0054*/ 	.byte	0x04, 0x0a
        /*0056*/ 	.short	(.L_37 - .L_36)
	.align		4
.L_36:
        /*0058*/ 	.word	index@(.nv.constant0._Z12MatMulKernel6MatrixS_S_)
        /*005c*/ 	.short	0x0380
        /*005e*/ 	.short	0x0048


	//----- nvinfo : EIATTR_SW_WAR
	.align		4
.L_37:
        /*0060*/ 	.byte	0x04, 0x36
        /*0062*/ 	.short	(.L_39 - .L_38)
.L_38:
        /*0064*/ 	.word	0x00000008
.L_39:


//--------------------- .nv.callgraph             --------------------------
	.section	.nv.callgraph,"",@"SHT_CUDA_CALLGRAPH"
	.align	4
	.sectionentsize	8
	.align		4
        /*0000*/ 	.word	0x00000000
	.align		4
        /*0004*/ 	.word	0xffffffff
	.align		4
        /*0008*/ 	.word	0x00000000
	.align		4
        /*000c*/ 	.word	0xfffffffe
	.align		4
        /*0010*/ 	.word	0x00000000
	.align		4
        /*0014*/ 	.word	0xfffffffd
	.align		4
        /*0018*/ 	.word	0x00000000
	.align		4
        /*001c*/ 	.word	0xfffffffc


//--------------------- .text._Z18MatMulKernelShared6MatrixS_S_ --------------------------
	.section	.text._Z18MatMulKernelShared6MatrixS_S_,"ax",@progbits
	.align	128
        .global         _Z18MatMulKernelShared6MatrixS_S_
        .type           _Z18MatMulKernelShared6MatrixS_S_,@function
        .size           _Z18MatMulKernelShared6MatrixS_S_,(.L_x_10 - _Z18MatMulKernelShared6MatrixS_S_)
        .other          _Z18MatMulKernelShared6MatrixS_S_,@"STO_CUDA_ENTRY STV_DEFAULT"
_Z18MatMulKernelShared6MatrixS_S_:
.text._Z18MatMulKernelShared6MatrixS_S_:
[----:B------:R-:W-:Y:S01]  /*0000*/  LDC R1, c[0x0][0x37c] ;  /* 0x0000df00ff017b82 */ /* 0x000fe20000000800 */
[----:B------:R-:W0:Y:S07]  /*0010*/  LDCU UR17, c[0x0][0x380] ;  /* 0x00007000ff1177ac */ /* 0x000e2e0008000800 */
[----:B------:R-:W1:Y:S01]  /*0020*/  S2UR UR5, SR_CTAID.Y ;  /* 0x00000000000579c3 */ /* 0x000e620000002600 */
[----:B------:R-:W2:Y:S01]  /*0030*/  S2R R5, SR_TID.Y ;  /* 0x0000000000057919 */ /* 0x000ea20000002200 */
[----:B------:R-:W-:Y:S01]  /*0040*/  HFMA2 R15, -RZ, RZ, 0, 0 ;  /* 0x00000000ff0f7431 */ /* 0x000fe200000001ff */
[----:B------:R-:W3:Y:S01]  /*0050*/  LDCU.64 UR12, c[0x0][0x358] ;  /* 0x00006b00ff0c77ac */ /* 0x000ee20008000a00 */
[----:B------:R-:W4:Y:S04]  /*0060*/  S2R R16, SR_TID.X ;  /* 0x0000000000107919 */ /* 0x000f280000002100 */
[----:B------:R-:W5:Y:S01]  /*0070*/  S2UR UR6, SR_CTAID.X ;  /* 0x00000000000679c3 */ /* 0x000f620000002500 */
[----:B0-----:R-:W-:-:S02]  /*0080*/  UISETP.GE.U32.AND UP0, UPT, UR17, 0x10, UPT ;  /* 0x000000101100788c */ /* 0x001fc4000bf06070 */
[----:B-1----:R-:W-:Y:S02]  /*0090*/  USHF.L.U32 UR5, UR5, 0x4, URZ ;  /* 0x0000000405057899 */ /* 0x002fe400080006ff */
[----:B-----5:R-:W-:-:S05]  /*00a0*/  USHF.L.U32 UR6, UR6, 0x4, URZ ;  /* 0x0000000406067899 */ /* 0x020fca00080006ff */
[----:B--23--:R-:W-:Y:S07]  /*00b0*/  BRA.U !UP0, `(.L_x_0) ;  /* 0x0000001908707547 */ /* 0x00cfee000b800000 */
[----:B------:R-:W0:Y:S01]  /*00c0*/  S2UR UR10, SR_CgaCtaId ;  /* 0x00000000000a79c3 */ /* 0x000e220000008800 */
[----:B------:R-:W4:Y:S01]  /*00d0*/  LDCU UR14, c[0x0][0x390] ;  /* 0x00007200ff0e77ac */ /* 0x000f220008000800 */
[----:B------:R-:W-:Y:S01]  /*00e0*/  MOV R15, RZ ;  /* 0x000000ff000f7202 */ /* 0x000fe20000000f00 */
[----:B------:R-:W1:Y:S01]  /*00f0*/  LDCU UR18, c[0x0][0x3a8] ;  /* 0x00007500ff1277ac */ /* 0x000e620008000800 */
[----:B------:R-:W-:Y:S01]  /*0100*/  USHF.R.U32.HI UR7, URZ, 0x4, UR17 ;  /* 0x00000004ff077899 */ /* 0x000fe20008011611 */
[----:B------:R-:W-:-:S03]  /*0110*/  UMOV UR4, 0x400 ;  /* 0x0000040000047882 */ /* 0x000fc60000000000 */
[----:B------:R-:W-:Y:S02]  /*0120*/  UIADD3 UR11, UPT, UPT, UR7, -0x1, URZ ;  /* 0xffffffff070b7890 */ /* 0x000fe4000fffe0ff */
[----:B------:R-:W-:Y:S02]  /*0130*/  UIADD3 UR9, UPT, UPT, UR4, 0x400, URZ ;  /* 0x0000040004097890 */ /* 0x000fe4000fffe0ff */
[----:B------:R-:W-:Y:S01]  /*0140*/  UISETP.GE.U32.AND UP0, UPT, UR11, 0x3, UPT ;  /* 0x000000030b00788c */ /* 0x000fe2000bf06070 */
[C-C-:B----4-:R-:W-:Y:S01]  /*0150*/  IMAD R18, R5.reuse, UR14, R16.reuse ;  /* 0x0000000e05127c24 */ /* 0x150fe2000f8e0210 */
[----:B------:R-:W-:Y:S01]  /*0160*/  UIMAD UR8, UR5, UR14, URZ ;  /* 0x0000000e050872a4 */ /* 0x000fe2000f8e02ff */
[----:B-1----:R-:W-:Y:S01]  /*0170*/  IMAD R3, R5, UR18, R16 ;  /* 0x0000001205037c24 */ /* 0x002fe2000f8e0210 */
[----:B0-----:R-:W-:Y:S02]  /*0180*/  ULEA UR4, UR10, UR4, 0x18 ;  /* 0x000000040a047291 */ /* 0x001fe4000f8ec0ff */
[----:B------:R-:W-:-:S02]  /*0190*/  ULEA UR10, UR10, UR9, 0x18 ;  /* 0x000000090a0a7291 */ /* 0x000fc4000f8ec0ff */
[----:B------:R-:W-:Y:S02]  /*01a0*/  USHF.L.U32 UR9, UR18, 0x4, URZ ;  /* 0x0000000412097899 */ /* 0x000fe400080006ff */
[C---:B------:R-:W-:Y:S01]  /*01b0*/  LEA R17, R5.reuse, UR4, 0x6 ;  /* 0x0000000405117c11 */ /* 0x040fe2000f8e30ff */
[----:B------:R-:W-:Y:S01]  /*01c0*/  UMOV UR4, URZ ;  /* 0x000000ff00047c82 */ /* 0x000fe20008000000 */
[C---:B------:R-:W-:Y:S02]  /*01d0*/  LEA R2, R16.reuse, UR10, 0x2 ;  /* 0x0000000a10027c11 */ /* 0x040fe4000f8e10ff */
[----:B------:R-:W-:Y:S02]  /*01e0*/  LEA R16, R16, R17, 0x2 ;  /* 0x0000001110107211 */ /* 0x000fe400078e10ff */
[----:B------:R-:W-:Y:S01]  /*01f0*/  LEA R0, R5, R2, 0x6 ;  /* 0x0000000205007211 */ /* 0x000fe200078e30ff */
[----:B------:R-:W-:Y:S06]  /*0200*/  BRA.U !UP0, `(.L_x_1) ;  /* 0x0000000d087c7547 */ /* 0x000fec000b800000 */
[----:B------:R-:W-:Y:S01]  /*0210*/  ULOP3.LUT UR7, UR7, 0xffffffc, URZ, 0xc0, !UPT ;  /* 0x0ffffffc07077892 */ /* 0x000fe2000f8ec0ff */
[----:B------:R-:W-:Y:S01]  /*0220*/  MOV R15, RZ ;  /* 0x000000ff000f7202 */ /* 0x000fe20000000f00 */
[----:B------:R-:W0:Y:S01]  /*0230*/  LDCU.64 UR22, c[0x0][0x3a0] ;  /* 0x00007400ff1677ac */ /* 0x000e220008000a00 */
[----:B------:R-:W1:Y:S01]  /*0240*/  LDCU.64 UR20, c[0x0][0x388] ;  /* 0x00007100ff1477ac */ /* 0x000e620008000a00 */
[----:B------:R-:W-:Y:S02]  /*0250*/  UIADD3 UR10, UPT, UPT, UR8, 0x20, URZ ;  /* 0x00000020080a7890 */ /* 0x000fe4000fffe0ff */
[----:B------:R-:W-:Y:S02]  /*0260*/  UIADD3 UR11, UPT, UPT, UR6, UR9, URZ ;  /* 0x00000009060b7290 */ /* 0x000fe4000fffe0ff */
[----:B------:R-:W-:Y:S02]  /*0270*/  ULEA UR14, UR18, UR6, 0x5 ;  /* 0x00000006120e7291 */ /* 0x000fe4000f8e28ff */
[----:B------:R-:W-:-:S02]  /*0280*/  UIMAD UR15, UR18, 0x30, UR6 ;  /* 0x00000030120f78a4 */ /* 0x000fc4000f8e0206 */
[----:B------:R-:W-:Y:S01]  /*0290*/  UIADD3 UR7, UPT, UPT, -UR7, URZ, URZ ;  /* 0x000000ff07077290 */ /* 0x000fe2000fffe1ff */
[----:B------:R-:W-:-:S11]  /*02a0*/  UMOV UR4, UR6 ;  /* 0x0000000600047c82 */ /* 0x000fd60008000000 */
.L_x_2:
[----:B------:R-:W-:Y:S01]  /*02b0*/  UIADD3 UR16, UPT, UPT, UR10, -0x20, URZ ;  /* 0xffffffe00a107890 */ /* 0x000fe2000fffe0ff */
[----:B------:R-:W-:-:S04]  /*02c0*/  IADD3 R4, P0, PT, R3, UR4, RZ ;  /* 0x0000000403047c10 */ /* 0x000fc8000ff1e0ff */
[----:B------:R-:W-:Y:S02]  /*02d0*/  IADD3.X R5, PT, PT, RZ, RZ, RZ, P0, !PT ;  /* 0x000000ffff057210 */ /* 0x000fe400007fe4ff */
[----:B------:R-:W-:Y:S02]  /*02e0*/  IADD3 R6, P1, PT, R18, UR16, RZ ;  /* 0x0000001012067c10 */ /* 0x000fe4000ff3e0ff */
[----:B0-----:R-:W-:Y:S02]  /*02f0*/  LEA R12, P0, R4, UR22, 0x2 ;  /* 0x00000016040c7c11 */ /* 0x001fe4000f8010ff */
[----:B------:R-:W-:Y:S02]  /*0300*/  IADD3.X R7, PT, PT, RZ, RZ, RZ, P1, !PT ;  /* 0x000000ffff077210 */ /* 0x000fe40000ffe4ff */
[----:B-1----:R-:W-:Y:S02]  /*0310*/  LEA R8, P1, R6, UR20, 0x2 ;  /* 0x0000001406087c11 */ /* 0x002fe4000f8210ff */
[----:B------:R-:W-:-:S02]  /*0320*/  LEA.HI.X R13, R4, UR23, R5, 0x2, P0 ;  /* 0x00000017040d7c11 */ /* 0x000fc400080f1405 */
[----:B------:R-:W-:-:S03]  /*0330*/  LEA.HI.X R9, R6, UR21, R7, 0x2, P1 ;  /* 0x0000001506097c11 */ /* 0x000fc600088f1407 */
[----:B------:R-:W2:Y:S04]  /*0340*/  LDG.E R21, desc[UR12][R12.64] ;  /* 0x0000000c0c157981 */ /* 0x000ea8000c1e1900 */
[----:B------:R-:W3:Y:S01]  /*0350*/  LDG.E R19, desc[UR12][R8.64] ;  /* 0x0000000c08137981 */ /* 0x000ee2000c1e1900 */
[----:B------:R-:W-:-:S03]  /*0360*/  UIADD3 UR16, UPT, UPT, UR10, -0x10, URZ ;  /* 0xfffffff00a107890 */ /* 0x000fc6000fffe0ff */
[----:B---3--:R-:W-:Y:S04]  /*0370*/  STS [R16], R19 ;  /* 0x0000001310007388 */ /* 0x008fe80000000800 */
[----:B--2---:R-:W-:Y:S01]  /*0380*/  STS [R0], R21 ;  /* 0x0000001500007388 */ /* 0x004fe20000000800 */
[----:B------:R-:W-:Y:S06]  /*0390*/  BAR.SYNC.DEFER_BLOCKING 0x0 ;  /* 0x0000000000007b1d */ /* 0x000fec0000010000 */
[----:B------:R-:W-:Y:S04]  /*03a0*/  LDS R20, [R2] ;  /* 0x0000000002147984 */ /* 0x000fe80000000800 */
[----:B------:R-:W0:Y:S04]  /*03b0*/  LDS.128 R4, [R17] ;  /* 0x0000000011047984 */ /* 0x000e280000000c00 */
[----:B------:R-:W1:Y:S04]  /*03c0*/  LDS R23, [R2+0x40] ;  /* 0x0000400002177984 */ /* 0x000e680000000800 */
[----:B------:R-:W2:Y:S04]  /*03d0*/  LDS R22, [R2+0x80] ;  /* 0x0000800002167984 */ /* 0x000ea80000000800 */
[----:B------:R-:W3:Y:S04]  /*03e0*/  LDS R25, [R2+0xc0] ;  /* 0x0000c00002197984 */ /* 0x000ee80000000800 */
[----:B------:R-:W-:Y:S04]  /*03f0*/  LDS R24, [R2+0x100] ;  /* 0x0001000002187984 */ /* 0x000fe80000000800 */
[----:B------:R-:W4:Y:S04]  /*0400*/  LDS.128 R8, [R17+0x10] ;  /* 0x0000100011087984 */ /* 0x000f280000000c00 */
[----:B------:R-:W5:Y:S04]  /*0410*/  LDS R14, [R2+0x140] ;  /* 0x00014000020e7984 */ /* 0x000f680000000800 */
[----:B------:R-:W5:Y:S04]  /*0420*/  LDS R13, [R2+0x180] ;  /* 0x00018000020d7984 */ /* 0x000f680000000800 */
[----:B------:R-:W5:Y:S04]  /*0430*/  LDS R12, [R2+0x1c0] ;  /* 0x0001c000020c7984 */ /* 0x000f680000000800 */
[----:B------:R-:W-:Y:S01]  /*0440*/  LDS R27, [R2+0x200] ;  /* 0x00020000021b7984 */ /* 0x000fe20000000800 */
[----:B0-----:R-:W-:-:S03]  /*0450*/  FFMA R4, R4, R20, R15 ;  /* 0x0000001404047223 */ /* 0x001fc6000000000f */
[----:B------:R-:W-:Y:S01]  /*0460*/  LDS R26, [R2+0x2c0] ;  /* 0x0002c000021a7984 */ /* 0x000fe20000000800 */
[----:B-1----:R-:W-:-:S03]  /*0470*/  FFMA R5, R23, R5, R4 ;  /* 0x0000000517057223 */ /* 0x002fc60000000004 */
[----:B------:R-:W-:Y:S01]  /*0480*/  LDS R21, [R2+0x300] ;  /* 0x0003000002157984 */ /* 0x000fe20000000800 */
[----:B--2---:R-:W-:Y:S01]  /*0490*/  FFMA R6, R22, R6, R5 ;  /* 0x0000000616067223 */ /* 0x004fe20000000005 */
[----:B------:R-:W-:Y:S02]  /*04a0*/  IADD3 R4, P0, PT, R18, UR16, RZ ;  /* 0x0000001012047c10 */ /* 0x000fe4000ff1e0ff */
[----:B------:R-:W-:Y:S01]  /*04b0*/  LDS R23, [R2+0x280] ;  /* 0x0002800002177984 */ /* 0x000fe20000000800 */
[----:B---3--:R-:W-:-:S03]  /*04c0*/  FFMA R7, R25, R7, R6 ;  /* 0x0000000719077223 */ /* 0x008fc60000000006 */
[----:B------:R-:W-:Y:S04]  /*04d0*/  LDS R20, [R2+0x340] ;  /* 0x0003400002147984 */ /* 0x000fe80000000800 */
[----:B------:R-:W-:Y:S01]  /*04e0*/  LDS R19, [R2+0x380] ;  /* 0x0003800002137984 */ /* 0x000fe20000000800 */
[----:B----4-:R-:W-:-:S03]  /*04f0*/  FFMA R7, R8, R24, R7 ;  /* 0x0000001808077223 */ /* 0x010fc60000000007 */
[----:B------:R-:W-:Y:S01]  /*0500*/  LDS R22, [R2+0x3c0] ;  /* 0x0003c00002167984 */ /* 0x000fe20000000800 */
[----:B-----5:R-:W-:Y:S01]  /*0510*/  FFMA R14, R14, R9, R7 ;  /* 0x000000090e0e7223 */ /* 0x020fe20000000007 */
[----:B------:R-:W-:Y:S02]  /*0520*/  IADD3.X R5, PT, PT, RZ, RZ, RZ, P0, !PT ;  /* 0x000000ffff057210 */ /* 0x000fe400007fe4ff */
[C---:B------:R-:W-:Y:S01]  /*0530*/  LEA R8, P0, R4.reuse, UR20, 0x2 ;  /* 0x0000001404087c11 */ /* 0x040fe2000f8010ff */
[----:B------:R-:W-:Y:S02]  /*0540*/  FFMA R13, R13, R10, R14 ;  /* 0x0000000a0d0d7223 */ /* 0x000fe4000000000e */
[----:B------:R-:W-:Y:S01]  /*0550*/  LDS R10, [R2+0x240] ;  /* 0x00024000020a7984 */ /* 0x000fe20000000800 */
[----:B------:R-:W-:Y:S01]  /*0560*/  LEA.HI.X R9, R4, UR21, R5, 0x2, P0 ;  /* 0x0000001504097c11 */ /* 0x000fe200080f1405 */
[----:B------:R-:W-:Y:S02]  /*0570*/  FFMA R11, R12, R11, R13 ;  /* 0x0000000b0c0b7223 */ /* 0x000fe4000000000d */
[----:B------:R-:W0:Y:S04]  /*0580*/  LDS.128 R12, [R17+0x20] ;  /* 0x00002000110c7984 */ /* 0x000e280000000c00 */
[----:B------:R-:W1:Y:S01]  /*0590*/  LDS.128 R4, [R17+0x30] ;  /* 0x0000300011047984 */ /* 0x000e620000000c00 */
[----:B------:R-:W-:Y:S01]  /*05a0*/  BAR.SYNC.DEFER_BLOCKING 0x0 ;  /* 0x0000000000007b1d */ /* 0x000fe20000010000 */
[----:B------:R-:W-:-:S04]  /*05b0*/  IADD3 R25, P0, PT, R3, UR11, RZ ;  /* 0x0000000b03197c10 */ /* 0x000fc8000ff1e0ff */
[----:B------:R-:W-:Y:S02]  /*05c0*/  IADD3.X R28, PT, PT, RZ, RZ, RZ, P0, !PT ;  /* 0x000000ffff1c7210 */ /* 0x000fe400007fe4ff */
[----:B------:R-:W-:-:S04]  /*05d0*/  LEA R24, P0, R25, UR22, 0x2 ;  /* 0x0000001619187c11 */ /* 0x000fc8000f8010ff */
[----:B------:R-:W-:Y:S01]  /*05e0*/  LEA.HI.X R25, R25, UR23, R28, 0x2, P0 ;  /* 0x0000001719197c11 */ /* 0x000fe200080f141c */
[----:B------:R-:W2:Y:S05]  /*05f0*/  LDG.E R29, desc[UR12][R8.64] ;  /* 0x0000000c081d7981 */ /* 0x000eaa000c1e1900 */
[----:B------:R-:W3:Y:S01]  /*0600*/  LDG.E R25, desc[UR12][R24.64] ;  /* 0x0000000c18197981 */ /* 0x000ee2000c1e1900 */
[----:B0-----:R-:W-:-:S04]  /*0610*/  FFMA R11, R12, R27, R11 ;  /* 0x0000001b0c0b7223 */ /* 0x001fc8000000000b */
[----:B------:R-:W-:-:S04]  /*0620*/  FFMA R12, R10, R13, R11 ;  /* 0x0000000d0a0c7223 */ /* 0x000fc8000000000b */
[----:B------:R-:W-:-:S04]  /*0630*/  FFMA R13, R23, R14, R12 ;  /* 0x0000000e170d7223 */ /* 0x000fc8000000000c */
[----:B------:R-:W-:Y:S01]  /*0640*/  FFMA R13, R26, R15, R13 ;  /* 0x0000000f1a0d7223 */ /* 0x000fe2000000000d */
[----:B--2---:R-:W-:Y:S04]  /*0650*/  STS [R16], R29 ;  /* 0x0000001d10007388 */ /* 0x004fe80000000800 */
[----:B---3--:R1:W-:Y:S01]  /*0660*/  STS [R0], R25 ;  /* 0x0000001900007388 */ /* 0x0083e20000000800 */
[----:B------:R-:W-:Y:S01]  /*0670*/  BAR.SYNC.DEFER_BLOCKING 0x0 ;  /* 0x0000000000007b1d */ /* 0x000fe20000010000 */
[----:B-1----:R-:W-:-:S05]  /*0680*/  FFMA R25, R4, R21, R13 ;  /* 0x0000001504197223 */ /* 0x002fca000000000d */
[----:B------:R-:W-:Y:S04]  /*0690*/  LDS R27, [R2] ;  /* 0x00000000021b7984 */ /* 0x000fe80000000800 */
[----:B------:R-:W0:Y:S04]  /*06a0*/  LDS.128 R8, [R17] ;  /* 0x0000000011087984 */ /* 0x000e280000000c00 */
[----:B------:R-:W1:Y:S04]  /*06b0*/  LDS R28, [R2+0x40] ;  /* 0x00004000021c7984 */ /* 0x000e680000000800 */
[----:B------:R-:W2:Y:S04]  /*06c0*/  LDS R23, [R2+0x80] ;  /* 0x0000800002177984 */ /* 0x000ea80000000800 */
[----:B------:R-:W3:Y:S04]  /*06d0*/  LDS R24, [R2+0xc0] ;  /* 0x0000c00002187984 */ /* 0x000ee80000000800 */
[----:B------:R-:W-:Y:S04]  /*06e0*/  LDS R21, [R2+0x100] ;  /* 0x0001000002157984 */ /* 0x000fe80000000800 */
[----:B------:R-:W4:Y:S01]  /*06f0*/  LDS.128 R12, [R17+0x10] ;  /* 0x00001000110c7984 */ /* 0x000f220000000c00 */
[----:B------:R-:W-:-:S03]  /*0700*/  FFMA R20, R20, R5, R25 ;  /* 0x0000000514147223 */ /* 0x000fc60000000019 */
[----:B------:R-:W5:Y:S04]  /*0710*/  LDS R4, [R2+0x140] ;  /* 0x0001400002047984 */ /* 0x000f680000000800 */
[----:B------:R-:W5:Y:S01]  /*0720*/  LDS R5, [R2+0x180] ;  /* 0x0001800002057984 */ /* 0x000f620000000800 */
[----:B------:R-:W-:-:S03]  /*0730*/  FFMA R19, R19, R6, R20 ;  /* 0x0000000613137223 */ /* 0x000fc60000000014 */
[----:B------:R-:W5:Y:S01]  /*0740*/  LDS R6, [R2+0x1c0] ;  /* 0x0001c00002067984 */ /* 0x000f620000000800 */
[----:B------:R-:W-:-:S03]  /*0750*/  FFMA R7, R22, R7, R19 ;  /* 0x0000000716077223 */ /* 0x000fc60000000013 */
[----:B------:R-:W-:Y:S01]  /*0760*/  LDS R20, [R2+0x240] ;  /* 0x0002400002147984 */ /* 0x000fe20000000800 */
[----:B0-----:R-:W-:-:S03]  /*0770*/  FFMA R7, R8, R27, R7 ;  /* 0x0000001b08077223 */ /* 0x001fc60000000007 */
[----:B------:R-:W-:Y:S01]  /*0780*/  LDS R26, [R2+0x2c0] ;  /* 0x0002c000021a7984 */ /* 0x000fe20000000800 */
[----:B-1----:R-:W-:-:S03]  /*0790*/  FFMA R28, R28, R9, R7 ;  /* 0x000000091c1c7223 */ /* 0x002fc60000000007 */
[----:B------:R-:W-:Y:S01]  /*07a0*/  LDS R27, [R2+0x200] ;  /* 0x00020000021b7984 */ /* 0x000fe20000000800 */
[----:B--2---:R-:W-:-:S03]  /*07b0*/  FFMA R23, R23, R10, R28 ;  /* 0x0000000a17177223 */ /* 0x004fc6000000001c */
[----:B------:R-:W-:Y:S01]  /*07c0*/  LDS R19, [R2+0x300] ;  /* 0x0003000002137984 */ /* 0x000fe20000000800 */
[----:B---3--:R-:W-:Y:S01]  /*07d0*/  FFMA R11, R24, R11, R23 ;  /* 0x0000000b180b7223 */ /* 0x008fe20000000017 */
[----:B------:R-:W-:Y:S02]  /*07e0*/  IADD3 R7, P0, PT, R18, UR10, RZ ;  /* 0x0000000a12077c10 */ /* 0x000fe4000ff1e0ff */
[----:B------:R-:W-:Y:S04]  /*07f0*/  LDS R24, [R2+0x340] ;  /* 0x0003400002187984 */ /* 0x000fe80000000800 */
[----:B------:R-:W-:Y:S01]  /*0800*/  LDS R23, [R2+0x380] ;  /* 0x0003800002177984 */ /* 0x000fe20000000800 */
[----:B----4-:R-:W-:Y:S01]  /*0810*/  FFMA R11, R12, R21, R11 ;  /* 0x000000150c0b7223 */ /* 0x010fe2000000000b */
[----:B------:R-:W-:-:S02]  /*0820*/  IADD3.X R8, PT, PT, RZ, RZ, RZ, P0, !PT ;  /* 0x000000ffff087210 */ /* 0x000fc400007fe4ff */
[----:B------:R-:W-:Y:S01]  /*0830*/  LDS R21, [R2+0x280] ;  /* 0x0002800002157984 */ /* 0x000fe20000000800 */
[----:B-----5:R-:W-:Y:S01]  /*0840*/  FFMA R4, R4, R13, R11 ;  /* 0x0000000d04047223 */ /* 0x020fe2000000000b */
[----:B------:R-:W-:Y:S02]  /*0850*/  LEA R12, P0, R7, UR20, 0x2 ;  /* 0x00000014070c7c11 */ /* 0x000fe4000f8010ff */
[----:B------:R-:W-:Y:S01]  /*0860*/  LDS R22, [R2+0x3c0] ;  /* 0x0003c00002167984 */ /* 0x000fe20000000800 */
[----:B------:R-:W-:Y:S01]  /*0870*/  FFMA R5, R5, R14, R4 ;  /* 0x0000000e05057223 */ /* 0x000fe20000000004 */
[----:B------:R-:W-:Y:S02]  /*0880*/  LEA.HI.X R13, R7, UR21, R8, 0x2, P0 ;  /* 0x00000015070d7c11 */ /* 0x000fe400080f1408 */
[----:B------:R-:W0:Y:S01]  /*0890*/  LDS.128 R8, [R17+0x20] ;  /* 0x0000200011087984 */ /* 0x000e220000000c00 */
[----:B------:R-:W-:-:S03]  /*08a0*/  FFMA R15, R6, R15, R5 ;  /* 0x0000000f060f7223 */ /* 0x000fc60000000005 */
        /* <DEDUP_REMOVED lines=11> */
[----:B------:R-:W-:-:S04]  /*0960*/  FFMA R11, R26, R11, R21 ;  /* 0x0000000b1a0b7223 */ /* 0x000fc80000000015 */
[----:B-1----:R-:W-:-:S04]  /*0970*/  FFMA R11, R4, R19, R11 ;  /* 0x00000013040b7223 */ /* 0x002fc8000000000b */
[----:B------:R-:W-:-:S04]  /*0980*/  FFMA R4, R24, R5, R11 ;  /* 0x0000000518047223 */ /* 0x000fc8000000000b */
[----:B------:R-:W-:-:S04]  /*0990*/  FFMA R23, R23, R6, R4 ;  /* 0x0000000617177223 */ /* 0x000fc80000000004 */
[----:B------:R-:W-:Y:S01]  /*09a0*/  FFMA R7, R22, R7, R23 ;  /* 0x0000000716077223 */ /* 0x000fe20000000017 */
[----:B------:R-:W-:Y:S01]  /*09b0*/  UIADD3 UR16, UPT, UPT, UR10, 0x10, URZ ;  /* 0x000000100a107890 */ /* 0x000fe2000fffe0ff */
[----:B--2---:R-:W-:Y:S04]  /*09c0*/  STS [R16], R13 ;  /* 0x0000000d10007388 */ /* 0x004fe80000000800 */
[----:B---3--:R-:W-:Y:S01]  /*09d0*/  STS [R0], R29 ;  /* 0x0000001d00007388 */ /* 0x008fe20000000800 */
        /* <DEDUP_REMOVED lines=13> */
[----:B------:R-:W-:Y:S04]  /*0ab0*/  LDS R29, [R2+0x280] ;  /* 0x00028000021d7984 */ /* 0x000fe80000000800 */
[----:B------:R-:W0:Y:S01]  /*0ac0*/  LDS.128 R4, [R17+0x20] ;  /* 0x0000200011047984 */ /* 0x000e220000000c00 */
[----:B-1----:R-:W-:-:S03]  /*0ad0*/  FFMA R20, R20, R13, R25 ;  /* 0x0000000d14147223 */ /* 0x002fc60000000019 */
[----:B------:R-:W-:Y:S01]  /*0ae0*/  LDS R28, [R2+0x2c0] ;  /* 0x0002c000021c7984 */ /* 0x000fe20000000800 */
[----:B--2---:R-:W-:-:S04]  /*0af0*/  FFMA R21, R21, R14, R20 ;  /* 0x0000000e15157223 */ /* 0x004fc80000000014 */
[----:B---3--:R-:W-:Y:S01]  /*0b00*/  FFMA R15, R26, R15, R21 ;  /* 0x0000000f1a0f7223 */ /* 0x008fe20000000015 */
[----:B------:R-:W-:-:S03]  /*0b10*/  IADD3 R12, P0, PT, R18, UR16, RZ ;  /* 0x00000010120c7c10 */ /* 0x000fc6000ff1e0ff */
[----:B----4-:R-:W-:Y:S01]  /*0b20*/  FFMA R15, R8, R27, R15 ;  /* 0x0000001b080f7223 */ /* 0x010fe2000000000f */
[----:B------:R-:W-:-:S03]  /*0b30*/  IADD3.X R13, PT, PT, RZ, RZ, RZ, P0, !PT ;  /* 0x000000ffff0d7210 */ /* 0x000fc600007fe4ff */
[----:B-----5:R-:W-:Y:S01]  /*0b40*/  FFMA R24, R24, R9, R15 ;  /* 0x0000000918187223 */ /* 0x020fe2000000000f */
[C---:B------:R-:W-:Y:S02]  /*0b50*/  LEA R20, P0, R12.reuse, UR20, 0x2 ;  /* 0x000000140c147c11 */ /* 0x040fe4000f8010ff */
[----:B------:R-:W-:Y:S01]  /*0b60*/  IADD3 R8, P1, PT, R3, UR15, RZ ;  /* 0x0000000f03087c10 */ /* 0x000fe2000ff3e0ff */
[----:B------:R-:W-:Y:S01]  /*0b70*/  FFMA R19, R19, R10, R24 ;  /* 0x0000000a13137223 */ /* 0x000fe20000000018 */
[----:B------:R-:W-:Y:S02]  /*0b80*/  LEA.HI.X R21, R12, UR21, R13, 0x2, P0 ;  /* 0x000000150c157c11 */ /* 0x000fe400080f140d */
[----:B------:R-:W-:Y:S01]  /*0b90*/  IADD3.X R9, PT, PT, RZ, RZ, RZ, P1, !PT ;  /* 0x000000ffff097210 */ /* 0x000fe20000ffe4ff */
[----:B------:R-:W-:Y:S01]  /*0ba0*/  FFMA R11, R22, R11, R19 ;  /* 0x0000000b160b7223 */ /* 0x000fe20000000013 */
[C---:B------:R-:W-:Y:S01]  /*0bb0*/  LEA R24, P0, R8.reuse, UR22, 0x2 ;  /* 0x0000001608187c11 */ /* 0x040fe2000f8010ff */
[----:B------:R-:W1:Y:S03]  /*0bc0*/  LDS R13, [R2+0x240] ;  /* 0x00024000020d7984 */ /* 0x000e660000000800 */
[----:B------:R-:W-:Y:S01]  /*0bd0*/  LEA.HI.X R25, R8, UR23, R9, 0x2, P0 ;  /* 0x0000001708197c11 */ /* 0x000fe200080f1409 */
[----:B------:R-:W-:Y:S04]  /*0be0*/  LDS R19, [R2+0x380] ;  /* 0x0003800002137984 */ /* 0x000fe80000000800 */
[----:B------:R-:W-:Y:S01]  /*0bf0*/  LDS R22, [R2+0x3c0] ;  /* 0x0003c00002167984 */ /* 0x000fe20000000800 */
[----:B0-----:R-:W-:-:S03]  /*0c00*/  FFMA R12, R4, R23, R11 ;  /* 0x00000017040c7223 */ /* 0x001fc6000000000b */
[----:B------:R-:W-:Y:S04]  /*0c10*/  LDS R23, [R2+0x300] ;  /* 0x0003000002177984 */ /* 0x000fe80000000800 */
[----:B------:R-:W-:Y:S04]  /*0c20*/  LDS R4, [R2+0x340] ;  /* 0x0003400002047984 */ /* 0x000fe80000000800 */
[----:B------:R-:W0:Y:S01]  /*0c30*/  LDS.128 R8, [R17+0x30] ;  /* 0x0000300011087984 */ /* 0x000e220000000c00 */
[----:B------:R-:W-:Y:S06]  /*0c40*/  BAR.SYNC.DEFER_BLOCKING 0x0 ;  /* 0x0000000000007b1d */ /* 0x000fec0000010000 */
[----:B------:R-:W2:Y:S04]  /*0c50*/  LDG.E R20, desc[UR12][R20.64] ;  /* 0x0000000c14147981 */ /* 0x000ea8000c1e1900 */
[----:B------:R-:W3:Y:S01]  /*0c60*/  LDG.E R25, desc[UR12][R24.64] ;  /* 0x0000000c18197981 */ /* 0x000ee2000c1e1900 */
[----:B-1----:R-:W-:-:S04]  /*0c70*/  FFMA R26, R13, R5, R12 ;  /* 0x000000050d1a7223 */ /* 0x002fc8000000000c */
[----:B------:R-:W-:-:S04]  /*0c80*/  FFMA R29, R29, R6, R26 ;  /* 0x000000061d1d7223 */ /* 0x000fc8000000001a */
[----:B------:R-:W-:-:S04]  /*0c90*/  FFMA R7, R28, R7, R29 ;  /* 0x000000071c077223 */ /* 0x000fc8000000001d */
[----:B0-----:R-:W-:-:S04]  /*0ca0*/  FFMA R7, R8, R23, R7 ;  /* 0x0000001708077223 */ /* 0x001fc80000000007 */
[----:B------:R-:W-:-:S04]  /*0cb0*/  FFMA R8, R4, R9, R7 ;  /* 0x0000000904087223 */ /* 0x000fc80000000007 */
[----:B------:R-:W-:-:S04]  /*0cc0*/  FFMA R9, R19, R10, R8 ;  /* 0x0000000a13097223 */ /* 0x000fc80000000008 */
[----:B------:R-:W-:Y:S01]  /*0cd0*/  FFMA R9, R22, R11, R9 ;  /* 0x0000000b16097223 */ /* 0x000fe20000000009 */
[----:B------:R-:W-:-:S04]  /*0ce0*/  UIADD3 UR7, UPT, UPT, UR7, 0x4, URZ ;  /* 0x0000000407077890 */ /* 0x000fc8000fffe0ff */
[----:B------:R-:W-:Y:S02]  /*0cf0*/  UISETP.NE.AND UP0, UPT, UR7, URZ, UPT ;  /* 0x000000ff0700728c */ /* 0x000fe4000bf05270 */
[----:B------:R-:W-:Y:S02]  /*0d00*/  ULEA UR4, UR18, UR4, 0x6 ;  /* 0x0000000412047291 */ /* 0x000fe4000f8e30ff */
[----:B------:R-:W-:Y:S02]  /*0d10*/  ULEA UR11, UR18, UR11, 0x6 ;  /* 0x0000000b120b7291 */ /* 0x000fe4000f8e30ff */
[----:B------:R-:W-:Y:S02]  /*0d20*/  UIADD3 UR10, UPT, UPT, UR10, 0x40, URZ ;  /* 0x000000400a0a7890 */ /* 0x000fe4000fffe0ff */
[----:B------:R-:W-:Y:S02]  /*0d30*/  ULEA UR14, UR18, UR14, 0x6 ;  /* 0x0000000e120e7291 */ /* 0x000fe4000f8e30ff */
[----:B------:R-:W-:Y:S01]  /*0d40*/  ULEA UR15, UR18, UR15, 0x6 ;  /* 0x0000000f120f7291 */ /* 0x000fe2000f8e30ff */
        /* <DEDUP_REMOVED lines=14> */
[----:B0-----:R-:W-:-:S04]  /*0e30*/  FFMA R9, R12, R27, R9 ;  /* 0x0000001b0c097223 */ /* 0x001fc80000000009 */
[----:B-1----:R-:W-:Y:S02]  /*0e40*/  FFMA R26, R26, R13, R9 ;  /* 0x0000000d1a1a7223 */ /* 0x002fe40000000009 */
[----:B------:R-:W0:Y:S02]  /*0e50*/  LDS.128 R8, [R17+0x20] ;  /* 0x0000200011087984 */ /* 0x000e240000000c00 */
[----:B--2---:R-:W-:Y:S02]  /*0e60*/  FFMA R21, R21, R14, R26 ;  /* 0x0000000e15157223 */ /* 0x004fe4000000001a */
[----:B------:R-:W1:Y:S02]  /*0e70*/  LDS R26, [R2+0x240] ;  /* 0x00024000021a7984 */ /* 0x000e640000000800 */
[----:B---3--:R-:W-:Y:S02]  /*0e80*/  FFMA R15, R20, R15, R21 ;  /* 0x0000000f140f7223 */ /* 0x008fe40000000015 */
[----:B------:R-:W2:Y:S04]  /*0e90*/  LDS R21, [R2+0x280] ;  /* 0x0002800002157984 */ /* 0x000ea80000000800 */
[----:B------:R-:W-:Y:S01]  /*0ea0*/  LDS R20, [R2+0x340] ;  /* 0x0003400002147984 */ /* 0x000fe20000000800 */
[----:B----4-:R-:W-:-:S03]  /*0eb0*/  FFMA R15, R4, R23, R15 ;  /* 0x00000017040f7223 */ /* 0x010fc6000000000f */
[----:B------:R-:W3:Y:S01]  /*0ec0*/  LDS R4, [R2+0x2c0] ;  /* 0x0002c00002047984 */ /* 0x000ee20000000800 */
[----:B-----5:R-:W-:-:S03]  /*0ed0*/  FFMA R24, R24, R5, R15 ;  /* 0x0000000518187223 */ /* 0x020fc6000000000f */
[----:B------:R-:W-:Y:S04]  /*0ee0*/  LDS R23, [R2+0x300] ;  /* 0x0003000002177984 */ /* 0x000fe80000000800 */
[----:B------:R-:W4:Y:S01]  /*0ef0*/  LDS.128 R12, [R17+0x30] ;  /* 0x00003000110c7984 */ /* 0x000f220000000c00 */
[----:B------:R-:W-:-:S03]  /*0f00*/  FFMA R19, R19, R6, R24 ;  /* 0x0000000613137223 */ /* 0x000fc60000000018 */
[----:B------:R-:W5:Y:S04]  /*0f10*/  LDS R5, [R2+0x380] ;  /* 0x0003800002057984 */ /* 0x000f680000000800 */
[----:B------:R-:W5:Y:S01]  /*0f20*/  LDS R6, [R2+0x3c0] ;  /* 0x0003c00002067984 */ /* 0x000f620000000800 */
[----:B------:R-:W-:-:S04]  /*0f30*/  FFMA R7, R22, R7, R19 ;  /* 0x0000000716077223 */ /* 0x000fc80000000013 */
[----:B0-----:R-:W-:-:S04]  /*0f40*/  FFMA R7, R8, R25, R7 ;  /* 0x0000001908077223 */ /* 0x001fc80000000007 */
[----:B-1----:R-:W-:-:S04]  /*0f50*/  FFMA R26, R26, R9, R7 ;  /* 0x000000091a1a7223 */ /* 0x002fc80000000007 */
[----:B--2---:R-:W-:-:S04]  /*0f60*/  FFMA R21, R21, R10, R26 ;  /* 0x0000000a15157223 */ /* 0x004fc8000000001a */
[----:B---3--:R-:W-:-:S04]  /*0f70*/  FFMA R11, R4, R11, R21 ;  /* 0x0000000b040b7223 */ /* 0x008fc80000000015 */
[----:B----4-:R-:W-:-:S04]  /*0f80*/  FFMA R11, R12, R23, R11 ;  /* 0x000000170c0b7223 */ /* 0x010fc8000000000b */
[----:B------:R-:W-:-:S04]  /*0f90*/  FFMA R20, R20, R13, R11 ;  /* 0x0000000d14147223 */ /* 0x000fc8000000000b */
[----:B-----5:R-:W-:-:S04]  /*0fa0*/  FFMA R5, R5, R14, R20 ;  /* 0x0000000e05057223 */ /* 0x020fc80000000014 */
[----:B------:R-:W-:Y:S01]  /*0fb0*/  FFMA R15, R6, R15, R5 ;  /* 0x0000000f060f7223 */ /* 0x000fe20000000005 */
[----:B------:R-:W-:Y:S06]  /*0fc0*/  BAR.SYNC.DEFER_BLOCKING 0x0 ;  /* 0x0000000000007b1d */ /* 0x000fec0000010000 */
[----:B------:R-:W-:Y:S05]  /*0fd0*/  BRA.U UP0, `(.L_x_2) ;  /* 0xfffffff100b47547 */ /* 0x000fea000b83ffff */
[----:B------:R-:W-:-:S04]  /*0fe0*/  USHF.R.U32.HI UR4, URZ, 0x4, UR17 ;  /* 0x00000004ff047899 */ /* 0x000fc80008011611 */
[----:B------:R-:W-:-:S12]  /*0ff0*/  ULOP3.LUT UR4, UR4, 0xffffffc, URZ, 0xc0, !UPT ;  /* 0x0ffffffc04047892 */ /* 0x000fd8000f8ec0ff */
.L_x_1:
[----:B------:R-:W-:-:S04]  /*1000*/  USHF.R.U32.HI UR7, URZ, 0x4, UR17 ;  /* 0x00000004ff077899 */ /* 0x000fc80008011611 */
[----:B------:R-:W-:-:S09]  /*1010*/  ULOP3.LUT UP0, UR7, UR7, 0x3, URZ, 0xc0, !UPT ;  /* 0x0000000307077892 */ /* 0x000fd2000f80c0ff */
[----:B------:R-:W-:Y:S05]  /*1020*/  BRA.U !UP0, `(.L_x_0) ;  /* 0x0000000908947547 */ /* 0x000fea000b800000 */
[----:B------:R-:W-:Y:S02]  /*1030*/  UISETP.NE.AND UP0, UPT, UR7, 0x1, UPT ;  /* 0x000000010700788c */ /* 0x000fe4000bf05270 */
[----:B------:R-:W-:-:S07]  /*1040*/  ULOP3.LUT UP1, URZ, UR17, 0x10, URZ, 0xc0, !UPT ;  /* 0x0000001011ff7892 */ /* 0x000fce000f82c0ff */
[----:B------:R-:W-:Y:S05]  /*1050*/  BRA.U !UP0, `(.L_x_3) ;  /* 0x0000000508ac7547 */ /* 0x000fea000b800000 */
[----:B------:R-:W0:Y:S01]  /*1060*/  LDCU.64 UR14, c[0x0][0x388] ;  /* 0x00007100ff0e77ac */ /* 0x000e220008000a00 */
[----:B------:R-:W1:Y:S01]  /*1070*/  LDCU.64 UR16, c[0x0][0x3a0] ;  /* 0x00007400ff1077ac */ /* 0x000e620008000a00 */
[----:B------:R-:W-:Y:S02]  /*1080*/  ULEA UR7, UR4, UR8, 0x4 ;  /* 0x0000000804077291 */ /* 0x000fe4000f8e20ff */
[----:B------:R-:W-:-:S04]  /*1090*/  UIMAD UR10, UR9, UR4, UR6 ;  /* 0x00000004090a72a4 */ /* 0x000fc8000f8e0206 */
[----:B------:R-:W-:Y:S02]  /*10a0*/  IADD3 R6, P1, PT, R18, UR7, RZ ;  /* 0x0000000712067c10 */ /* 0x000fe4000ff3e0ff */
[----:B------:R-:W-:Y:S02]  /*10b0*/  IADD3 R4, P0, PT, R3, UR10, RZ ;  /* 0x0000000a03047c10 */ /* 0x000fe4000ff1e0ff */
[----:B------:R-:W-:Y:S02]  /*10c0*/  IADD3.X R7, PT, PT, RZ, RZ, RZ, P1, !PT ;  /* 0x000000ffff077210 */ /* 0x000fe40000ffe4ff */
[----:B------:R-:W-:Y:S02]  /*10d0*/  IADD3.X R5, PT, PT, RZ, RZ, RZ, P0, !PT ;  /* 0x000000ffff057210 */ /* 0x000fe400007fe4ff */
[----:B0-----:R-:W-:Y:S02]  /*10e0*/  LEA R8, P1, R6, UR14, 0x2 ;  /* 0x0000000e06087c11 */ /* 0x001fe4000f8210ff */
[----:B-1----:R-:W-:-:S02]  /*10f0*/  LEA R12, P0, R4, UR16, 0x2 ;  /* 0x00000010040c7c11 */ /* 0x002fc4000f8010ff */
[----:B------:R-:W-:Y:S02]  /*1100*/  LEA.HI.X R9, R6, UR15, R7, 0x2, P1 ;  /* 0x0000000f06097c11 */ /* 0x000fe400088f1407 */
[----:B------:R-:W-:-:S03]  /*1110*/  LEA.HI.X R13, R4, UR17, R5, 0x2, P0 ;  /* 0x00000011040d7c11 */ /* 0x000fc600080f1405 */
[----:B------:R-:W2:Y:S04]  /*1120*/  LDG.E R19, desc[UR12][R8.64] ;  /* 0x0000000c08137981 */ /* 0x000ea8000c1e1900 */
[----:B------:R-:W3:Y:S01]  /*1130*/  LDG.E R13, desc[UR12][R12.64] ;  /* 0x0000000c0c0d7981 */ /* 0x000ee2000c1e1900 */
[----:B------:R-:W-:Y:S02]  /*1140*/  UIADD3 UR7, UPT, UPT, UR7, 0x10, URZ ;  /* 0x0000001007077890 */ /* 0x000fe4000fffe0ff */
[----:B------:R-:W-:Y:S01]  /*1150*/  UIADD3 UR10, UPT, UPT, UR9, UR10, URZ ;  /* 0x0000000a090a7290 */ /* 0x000fe2000fffe0ff */
        /* <DEDUP_REMOVED lines=17> */
[----:B------:R-:W0:Y:S01]  /*1270*/  LDS.128 R12, [R17+0x20] ;  /* 0x00002000110c7984 */ /* 0x000e220000000c00 */
[----:B------:R-:W-:Y:S01]  /*1280*/  IADD3 R5, P0, PT, R18, UR7, RZ ;  /* 0x0000000712057c10 */ /* 0x000fe2000ff1e0ff */
[----:B--2---:R-:W-:Y:S01]  /*1290*/  FFMA R23, R23, R6, R4 ;  /* 0x0000000617177223 */ /* 0x004fe20000000004 */
[----:B------:R-:W-:Y:S01]  /*12a0*/  IADD3 R4, P1, PT, R3, UR10, RZ ;  /* 0x0000000a03047c10 */ /* 0x000fe2000ff3e0ff */
[----:B------:R-:W-:Y:S01]  /*12b0*/  LDS R28, [R2+0x2c0] ;  /* 0x0002c000021c7984 */ /* 0x000fe20000000800 */
[----:B------:R-:W-:Y:S01]  /*12c0*/  IADD3.X R6, PT, PT, RZ, RZ, RZ, P0, !PT ;  /* 0x000000ffff067210 */ /* 0x000fe200007fe4ff */
[----:B---3--:R-:W-:Y:S01]  /*12d0*/  FFMA R7, R20, R7, R23 ;  /* 0x0000000714077223 */ /* 0x008fe20000000017 */
[C---:B------:R-:W-:Y:S01]  /*12e0*/  LEA R20, P0, R5.reuse, UR14, 0x2 ;  /* 0x0000000e05147c11 */ /* 0x040fe2000f8010ff */
[----:B------:R-:W-:Y:S02]  /*12f0*/  LDS R27, [R2+0x300] ;  /* 0x00030000021b7984 */ /* 0x000fe40000000800 */
[----:B----4-:R-:W-:Y:S01]  /*1300*/  FFMA R7, R8, R21, R7 ;  /* 0x0000001508077223 */ /* 0x010fe20000000007 */
[----:B------:R-:W-:-:S02]  /*1310*/  LEA.HI.X R21, R5, UR15, R6, 0x2, P0 ;  /* 0x0000000f05157c11 */ /* 0x000fc400080f1406 */
[----:B------:R-:W-:Y:S01]  /*1320*/  IADD3.X R5, PT, PT, RZ, RZ, RZ, P1, !PT ;  /* 0x000000ffff057210 */ /* 0x000fe20000ffe4ff */
[----:B-----5:R-:W-:-:S04]  /*1330*/  FFMA R22, R22, R9, R7 ;  /* 0x0000000916167223 */ /* 0x020fc80000000007 */
[----:B------:R-:W-:Y:S01]  /*1340*/  FFMA R19, R19, R10, R22 ;  /* 0x0000000a13137223 */ /* 0x000fe20000000016 */
[----:B------:R-:W-:-:S03]  /*1350*/  LEA R22, P0, R4, UR16, 0x2 ;  /* 0x0000001004167c11 */ /* 0x000fc6000f8010ff */
[----:B------:R-:W-:Y:S01]  /*1360*/  FFMA R11, R24, R11, R19 ;  /* 0x0000000b180b7223 */ /* 0x000fe20000000013 */
[----:B------:R-:W-:Y:S01]  /*1370*/  LEA.HI.X R23, R4, UR17, R5, 0x2, P0 ;  /* 0x0000001104177c11 */ /* 0x000fe200080f1405 */
[----:B------:R-:W-:Y:S04]  /*1380*/  LDS R19, [R2+0x380] ;  /* 0x0003800002137984 */ /* 0x000fe80000000800 */
[----:B------:R-:W1:Y:S04]  /*1390*/  LDS R5, [R2+0x240] ;  /* 0x0002400002057984 */ /* 0x000e680000000800 */
[----:B------:R-:W-:Y:S01]  /*13a0*/  LDS R24, [R2+0x3c0] ;  /* 0x0003c00002187984 */ /* 0x000fe20000000800 */
[----:B0-----:R-:W-:-:S03]  /*13b0*/  FFMA R4, R12, R25, R11 ;  /* 0x000000190c047223 */ /* 0x001fc6000000000b */
[----:B------:R-:W-:Y:S04]  /*13c0*/  LDS R12, [R2+0x340] ;  /* 0x00034000020c7984 */ /* 0x000fe80000000800 */
[----:B------:R-:W0:Y:S01]  /*13d0*/  LDS.128 R8, [R17+0x30] ;  /* 0x0000300011087984 */ /* 0x000e220000000c00 */
[----:B------:R-:W-:Y:S06]  /*13e0*/  BAR.SYNC.DEFER_BLOCKING 0x0 ;  /* 0x0000000000007b1d */ /* 0x000fec0000010000 */
[----:B------:R-:W2:Y:S04]  /*13f0*/  LDG.E R20, desc[UR12][R20.64] ;  /* 0x0000000c14147981 */ /* 0x000ea8000c1e1900 */
[----:B------:R-:W3:Y:S01]  /*1400*/  LDG.E R23, desc[UR12][R22.64] ;  /* 0x0000000c16177981 */ /* 0x000ee2000c1e1900 */
[----:B-1----:R-:W-:Y:S01]  /*1410*/  FFMA R26, R5, R13, R4 ;  /* 0x0000000d051a7223 */ /* 0x002fe20000000004 */
[----:B------:R-:W-:-:S03]  /*1420*/  UIADD3 UR4, UPT, UPT, UR4, 0x2, URZ ;  /* 0x0000000204047890 */ /* 0x000fc6000fffe0ff */
[----:B------:R-:W-:-:S04]  /*1430*/  FFMA R29, R29, R14, R26 ;  /* 0x0000000e1d1d7223 */ /* 0x000fc8000000001a */
[----:B------:R-:W-:-:S04]  /*1440*/  FFMA R15, R28, R15, R29 ;  /* 0x0000000f1c0f7223 */ /* 0x000fc8000000001d */
[----:B0-----:R-:W-:-:S04]  /*1450*/  FFMA R15, R8, R27, R15 ;  /* 0x0000001b080f7223 */ /* 0x001fc8000000000f */
[----:B------:R-:W-:-:S04]  /*1460*/  FFMA R8, R12, R9, R15 ;  /* 0x000000090c087223 */ /* 0x000fc8000000000f */
[----:B------:R-:W-:-:S04]  /*1470*/  FFMA R9, R19, R10, R8 ;  /* 0x0000000a13097223 */ /* 0x000fc80000000008 */
[----:B------:R-:W-:Y:S01]  /*1480*/  FFMA R9, R24, R11, R9 ;  /* 0x0000000b18097223 */ /* 0x000fe20000000009 */
        /* <DEDUP_REMOVED lines=12> */
[----:B------:R-:W5:Y:S01]  /*1550*/  LDS R24, [R2+0x1c0] ;  /* 0x0001c00002187984 */ /* 0x000f620000000800 */
[----:B0-----:R-:W-:-:S03]  /*1560*/  FFMA R9, R4, R25, R9 ;  /* 0x0000001904097223 */ /* 0x001fc60000000009 */
[----:B------:R-:W-:Y:S01]  /*1570*/  LDS R25, [R2+0x200] ;  /* 0x0002000002197984 */ /* 0x000fe20000000800 */
[----:B-1----:R-:W-:-:S03]  /*1580*/  FFMA R26, R26, R5, R9 ;  /* 0x000000051a1a7223 */ /* 0x002fc60000000009 */
[----:B------:R-:W0:Y:S01]  /*1590*/  LDS.128 R8, [R17+0x20] ;  /* 0x0000200011087984 */ /* 0x000e220000000c00 */
[----:B--2---:R-:W-:-:S03]  /*15a0*/  FFMA R21, R21, R6, R26 ;  /* 0x0000000615157223 */ /* 0x004fc6000000001a */
[----:B------:R-:W1:Y:S01]  /*15b0*/  LDS R26, [R2+0x240] ;  /* 0x00024000021a7984 */ /* 0x000e620000000800 */
[----:B---3--:R-:W-:-:S03]  /*15c0*/  FFMA R7, R20, R7, R21 ;  /* 0x0000000714077223 */ /* 0x008fc60000000015 */
[----:B------:R-:W2:Y:S04]  /*15d0*/  LDS R21, [R2+0x280] ;  /* 0x0002800002157984 */ /* 0x000ea80000000800 */
[----:B------:R-:W-:Y:S01]  /*15e0*/  LDS R20, [R2+0x340] ;  /* 0x0003400002147984 */ /* 0x000fe20000000800 */
[----:B----4-:R-:W-:-:S03]  /*15f0*/  FFMA R7, R12, R23, R7 ;  /* 0x000000170c077223 */ /* 0x010fc60000000007 */
[----:B------:R-:W3:Y:S01]  /*1600*/  LDS R12, [R2+0x2c0] ;  /* 0x0002c000020c7984 */ /* 0x000ee20000000800 */
[----:B-----5:R-:W-:-:S03]  /*1610*/  FFMA R22, R22, R13, R7 ;  /* 0x0000000d16167223 */ /* 0x020fc60000000007 */
[----:B------:R-:W-:Y:S01]  /*1620*/  LDS R13, [R2+0x300] ;  /* 0x00030000020d7984 */ /* 0x000fe20000000800 */
[----:B------:R-:W-:-:S03]  /*1630*/  FFMA R23, R19, R14, R22 ;  /* 0x0000000e13177223 */ /* 0x000fc60000000016 */
[----:B------:R-:W4:Y:S01]  /*1640*/  LDS.128 R4, [R17+0x30] ;  /* 0x0000300011047984 */ /* 0x000f220000000c00 */
[----:B------:R-:W-:-:S03]  /*1650*/  FFMA R15, R24, R15, R23 ;  /* 0x0000000f180f7223 */ /* 0x000fc60000000017 */
[----:B------:R-:W5:Y:S04]  /*1660*/  LDS R19, [R2+0x380] ;  /* 0x0003800002137984 */ /* 0x000f680000000800 */
[----:B------:R-:W5:Y:S01]  /*1670*/  LDS R14, [R2+0x3c0] ;  /* 0x0003c000020e7984 */ /* 0x000f620000000800 */
        /* <DEDUP_REMOVED lines=9> */
.L_x_3:
        /* <DEDUP_REMOVED lines=8> */
[----:B0-----:R-:W-:Y:S02]  /*1790*/  LEA R8, P1, R18, UR10, 0x2 ;  /* 0x0000000a12087c11 */ /* 0x001fe4000f8210ff */
[----:B------:R-:W-:Y:S02]  /*17a0*/  IADD3.X R4, PT, PT, RZ, RZ, RZ, P0, !PT ;  /* 0x000000ffff047210 */ /* 0x000fe400007fe4ff */
[----:B-1----:R-:W-:-:S02]  /*17b0*/  LEA R10, P0, R3, UR14, 0x2 ;  /* 0x0000000e030a7c11 */ /* 0x002fc4000f8010ff */
[----:B------:R-:W-:Y:S02]  /*17c0*/  LEA.HI.X R9, R18, UR11, R5, 0x2, P1 ;  /* 0x0000000b12097c11 */ /* 0x000fe400088f1405 */
[----:B------:R-:W-:-:S04]  /*17d0*/  LEA.HI.X R11, R3, UR15, R4, 0x2, P0 ;  /* 0x0000000f030b7c11 */ /* 0x000fc800080f1404 */
[----:B------:R-:W2:Y:S04]  /*17e0*/  LDG.E R9, desc[UR12][R8.64] ;  /* 0x0000000c08097981 */ /* 0x000ea8000c1e1900 */
[----:B------:R-:W3:Y:S04]  /*17f0*/  LDG.E R11, desc[UR12][R10.64] ;  /* 0x0000000c0a0b7981 */ /* 0x000ee8000c1e1900 */
        /* <DEDUP_REMOVED lines=13> */
[----:B------:R-:W-:Y:S04]  /*18d0*/  LDS R3, [R2+0x200] ;  /* 0x0002000002037984 */ /* 0x000fe80000000800 */
[----:B------:R-:W5:Y:S01]  /*18e0*/  LDS.128 R8, [R17+0x20] ;  /* 0x0000200011087984 */ /* 0x000f620000000c00 */
[----:B0-----:R-:W-:-:S03]  /*18f0*/  FFMA R4, R4, R12, R15 ;  /* 0x0000000c04047223 */ /* 0x001fc6000000000f */
[----:B------:R-:W0:Y:S01]  /*1900*/  LDS R0, [R2+0x240] ;  /* 0x0002400002007984 */ /* 0x000e220000000800 */
[----:B-1----:R-:W-:-:S03]  /*1910*/  FFMA R5, R13, R5, R4 ;  /* 0x000000050d057223 */ /* 0x002fc60000000004 */
[----:B------:R-:W1:Y:S01]  /*1920*/  LDS R27, [R2+0x280] ;  /* 0x00028000021b7984 */ /* 0x000e620000000800 */
[----:B--2---:R-:W-:-:S03]  /*1930*/  FFMA R29, R14, R6, R5 ;  /* 0x000000060e1d7223 */ /* 0x004fc60000000005 */
[----:B------:R-:W2:Y:S01]  /*1940*/  LDS R4, [R2+0x2c0] ;  /* 0x0002c00002047984 */ /* 0x000ea20000000800 */
[----:B---3--:R-:W-:-:S03]  /*1950*/  FFMA R7, R24, R7, R29 ;  /* 0x0000000718077223 */ /* 0x008fc6000000001d */
[----:B------:R-:W-:Y:S04]  /*1960*/  LDS R5, [R2+0x300] ;  /* 0x0003000002057984 */ /* 0x000fe80000000800 */
[----:B------:R-:W3:Y:S01]  /*1970*/  LDS.128 R12, [R17+0x30] ;  /* 0x00003000110c7984 */ /* 0x000ee20000000c00 */
[----:B----4-:R-:W-:-:S03]  /*1980*/  FFMA R25, R20, R25, R7 ;  /* 0x0000001914197223 */ /* 0x010fc60000000007 */
[----:B------:R-:W4:Y:S01]  /*1990*/  LDS R6, [R2+0x340] ;  /* 0x0003400002067984 */ /* 0x000f220000000800 */
[----:B-----5:R-:W-:-:S03]  /*19a0*/  FFMA R20, R18, R21, R25 ;  /* 0x0000001512147223 */ /* 0x020fc60000000019 */
[----:B------:R-:W5:Y:S01]  /*19b0*/  LDS R7, [R2+0x380] ;  /* 0x0003800002077984 */ /* 0x000f620000000800 */
[----:B------:R-:W-:-:S03]  /*19c0*/  FFMA R19, R19, R22, R20 ;  /* 0x0000001613137223 */ /* 0x000fc60000000014 */
[----:B------:R-:W5:Y:S01]  /*19d0*/  LDS R18, [R2+0x3c0] ;  /* 0x0003c00002127984 */ /* 0x000f620000000800 */
[----:B------:R-:W-:-:S04]  /*19e0*/  FFMA R19, R16, R23, R19 ;  /* 0x0000001710137223 */ /* 0x000fc80000000013 */
[----:B------:R-:W-:-:S04]  /*19f0*/  FFMA R3, R8, R3, R19 ;  /* 0x0000000308037223 */ /* 0x000fc80000000013 */
[----:B0-----:R-:W-:-:S04]  /*1a00*/  FFMA R0, R0, R9, R3 ;  /* 0x0000000900007223 */ /* 0x001fc80000000003 */
[----:B-1----:R-:W-:-:S04]  /*1a10*/  FFMA R27, R27, R10, R0 ;  /* 0x0000000a1b1b7223 */ /* 0x002fc80000000000 */
[----:B--2---:R-:W-:-:S04]  /*1a20*/  FFMA R11, R4, R11, R27 ;  /* 0x0000000b040b7223 */ /* 0x004fc8000000001b */
[----:B---3--:R-:W-:-:S04]  /*1a30*/  FFMA R5, R12, R5, R11 ;  /* 0x000000050c057223 */ /* 0x008fc8000000000b */
[----:B----4-:R-:W-:-:S04]  /*1a40*/  FFMA R6, R6, R13, R5 ;  /* 0x0000000d06067223 */ /* 0x010fc80000000005 */
[----:B-----5:R-:W-:-:S04]  /*1a50*/  FFMA R7, R7, R14, R6 ;  /* 0x0000000e07077223 */ /* 0x020fc80000000006 */
[----:B------:R-:W-:Y:S01]  /*1a60*/  FFMA R15, R18, R15, R7 ;  /* 0x0000000f120f7223 */ /* 0x000fe20000000007 */
[----:B------:R-:W-:Y:S06]  /*1a70*/  BAR.SYNC.DEFER_BLOCKING 0x0 ;  /* 0x0000000000007b1d */ /* 0x000fec0000010000 */
.L_x_0:
[----:B------:R-:W0:Y:S01]  /*1a80*/  S2R R0, SR_TID.Y ;  /* 0x0000000000007919 */ /* 0x000e220000002200 */
[----:B------:R-:W1:Y:S01]  /*1a90*/  LDCU UR4, c[0x0][0x3c0] ;  /* 0x00007800ff0477ac */ /* 0x000e620008000800 */
[----:B------:R-:W0:Y:S01]  /*1aa0*/  S2R R3, SR_TID.X ;  /* 0x0000000000037919 */ /* 0x000e220000002100 */
[----:B------:R-:W2:Y:S01]  /*1ab0*/  LDCU.64 UR8, c[0x0][0x3b8] ;  /* 0x00007700ff0877ac */ /* 0x000ea20008000a00 */
[----:B-1----:R-:W-:Y:S02]  /*1ac0*/  UIMAD UR5, UR5, UR4, UR6 ;  /* 0x00000004050572a4 */ /* 0x002fe4000f8e0206 */
[----:B0-----:R-:W-:-:S05]  /*1ad0*/  IMAD R0, R0, UR4, R3 ;  /* 0x0000000400007c24 */ /* 0x001fca000f8e0203 */
[----:B------:R-:W-:-:S04]  /*1ae0*/  IADD3 R0, P0, PT, R0, UR5, RZ ;  /* 0x0000000500007c10 */ /* 0x000fc8000ff1e0ff */
[----:B------:R-:W-:Y:S02]  /*1af0*/  IADD3.X R3, PT, PT, RZ, RZ, RZ, P0, !PT ;  /* 0x000000ffff037210 */ /* 0x000fe400007fe4ff */
[----:B--2---:R-:W-:-:S04]  /*1b00*/  LEA R2, P0, R0, UR8, 0x2 ;  /* 0x0000000800027c11 */ /* 0x004fc8000f8010ff */
[----:B------:R-:W-:-:S05]  /*1b10*/  LEA.HI.X R3, R0, UR9, R3, 0x2, P0 ;  /* 0x0000000900037c11 */ /* 0x000fca00080f1403 */
[----:B------:R-:W-:Y:S01]  /*1b20*/  STG.E desc[UR12][R2.64], R15 ;  /* 0x0000000f02007986 */ /* 0x000fe2000c10190c */
[----:B------:R-:W-:Y:S05]  /*1b30*/  EXIT ;  /* 0x000000000000794d */ /* 0x000fea0003800000 */
.L_x_4:
[----:B------:R-:W-:-:S00]  /*1b40*/  BRA `(.L_x_4) ;  /* 0xfffffffc00fc7947 */ /* 0x000fc0000383ffff */
[----:B------:R-:W-:-:S00]  /*1b50*/  NOP ;  /* 0x0000000000007918 */ /* 0x000fc00000000000 */
        /* <DEDUP_REMOVED lines=10> */
.L_x_10:


//--------------------- .text._Z12MatMulKernel6MatrixS_S_ --------------------------
	.section	.text._Z12MatMulKernel6MatrixS_S_,"ax",@progbits
	.align	128
        .global         _Z12MatMulKernel6MatrixS_S_
        .type           _Z12MatMulKernel6MatrixS_S_,@function
        .size           _Z12MatMulKernel6MatrixS_S_,(.L_x_11 - _Z12MatMulKernel6MatrixS_S_)
        .other          _Z12MatMulKernel6MatrixS_S_,@"STO_CUDA_ENTRY STV_DEFAULT"
_Z12MatMulKernel6MatrixS_S_:
.text._Z12MatMulKernel6MatrixS_S_:
[----:B------:R-:W-:Y:S08]  /*0000*/  LDC R1, c[0x0][0x37c] ;  /* 0x0000df00ff017b82 */ /* 0x000ff00000000800 */
[----:B------:R-:W0:Y:S01]  /*0010*/  LDC R0, c[0x0][0x380] ;  /* 0x0000e000ff007b82 */ /* 0x000e220000000800 */
[----:B------:R-:W1:Y:S01]  /*0020*/  S2R R2, SR_TID.Y ;  /* 0x0000000000027919 */ /* 0x000e620000002200 */
[----:B------:R-:W2:Y:S01]  /*0030*/  LDCU.64 UR6, c[0x0][0x358] ;  /* 0x00006b00ff0677ac */ /* 0x000ea20008000a00 */
[----:B------:R-:W-:Y:S01]  /*0040*/  HFMA2 R25, -RZ, RZ, 0, 0 ;  /* 0x00000000ff197431 */ /* 0x000fe200000001ff */
[----:B------:R-:W3:Y:S04]  /*0050*/  S2R R12, SR_TID.X ;  /* 0x00000000000c7919 */ /* 0x000ee80000002100 */
[----:B------:R-:W4:Y:S08]  /*0060*/  S2UR UR4, SR_CTAID.X ;  /* 0x00000000000479c3 */ /* 0x000f300000002500 */
[----:B------:R-:W1:Y:S01]  /*0070*/  LDC R3, c[0x0][0x364] ;  /* 0x0000d900ff037b82 */ /* 0x000e620000000800 */
[----:B------:R-:W4:Y:S07]  /*0080*/  LDCU UR5, c[0x0][0x360] ;  /* 0x00006c00ff0577ac */ /* 0x000f2e0008000800 */
[----:B------:R-:W1:Y:S01]  /*0090*/  S2UR UR8, SR_CTAID.Y ;  /* 0x00000000000879c3 */ /* 0x000e620000002600 */
[----:B0-----:R-:W-:Y:S01]  /*00a0*/  ISETP.NE.AND P0, PT, R0, RZ, PT ;  /* 0x000000ff0000720c */ /* 0x001fe20003f05270 */
[----:B----4-:R-:W-:-:S06]  /*00b0*/  UIMAD UR4, UR4, UR5, URZ ;  /* 0x00000005040472a4 */ /* 0x010fcc000f8e02ff */
[----:B---3--:R-:W-:Y:S01]  /*00c0*/  IADD3 R4, PT, PT, R12, UR4, RZ ;  /* 0x000000040c047c10 */ /* 0x008fe2000fffe0ff */
[----:B-1----:R-:W-:-:S05]  /*00d0*/  IMAD R3, R3, UR8, R2 ;  /* 0x0000000803037c24 */ /* 0x002fca000f8e0202 */
[----:B--2---:R-:W-:Y:S05]  /*00e0*/  @!P0 BRA `(.L_x_5) ;  /* 0x0000000800548947 */ /* 0x004fea0003800000 */
[C---:B------:R-:W-:Y:S02]  /*00f0*/  ISETP.GE.U32.AND P1, PT, R0.reuse, 0x8, PT ;  /* 0x000000080000780c */ /* 0x040fe40003f26070 */
[----:B------:R-:W-:Y:S02]  /*0100*/  LOP3.LUT R5, R0, 0x7, RZ, 0xc0, !PT ;  /* 0x0000000700057812 */ /* 0x000fe400078ec0ff */
[----:B------:R-:W-:Y:S02]  /*0110*/  MOV R7, RZ ;  /* 0x000000ff00077202 */ /* 0x000fe40000000f00 */
[----:B------:R-:W-:Y:S02]  /*0120*/  ISETP.NE.AND P0, PT, R5, RZ, PT ;  /* 0x000000ff0500720c */ /* 0x000fe40003f05270 */
[----:B------:R-:W-:-:S05]  /*0130*/  MOV R25, RZ ;  /* 0x000000ff00197202 */ /* 0x000fca0000000f00 */
[----:B------:R-:W-:Y:S06]  /*0140*/  @!P1 BRA `(.L_x_6) ;  /* 0x0000000400289947 */ /* 0x000fec0003800000 */
[----:B------:R-:W0:Y:S01]  /*0150*/  LDC R9, c[0x0][0x398] ;  /* 0x0000e600ff097b82 */ /* 0x000e220000000800 */
[----:B------:R-:W-:Y:S01]  /*0160*/  LOP3.LUT R7, R0, 0xfffffff8, RZ, 0xc0, !PT ;  /* 0xfffffff800077812 */ /* 0x000fe200078ec0ff */
[----:B------:R-:W-:Y:S01]  /*0170*/  IMAD R6, R3, R0, 0x3 ;  /* 0x0000000303067424 */ /* 0x000fe200078e0200 */
[----:B------:R-:W-:Y:S02]  /*0180*/  MOV R25, RZ ;  /* 0x000000ff00197202 */ /* 0x000fe40000000f00 */
[-C--:B------:R-:W-:Y:S02]  /*0190*/  MOV R8, R4.reuse ;  /* 0x0000000400087202 */ /* 0x080fe40000000f00 */
[----:B------:R-:W-:Y:S02]  /*01a0*/  IADD3 R10, PT, PT, -R7, RZ, RZ ;  /* 0x000000ff070a7210 */ /* 0x000fe40007ffe1ff */
[C---:B0-----:R-:W-:Y:S01]  /*01b0*/  IADD3 R2, PT, PT, R9.reuse, UR4, R12 ;  /* 0x0000000409027c10 */ /* 0x041fe2000fffe00c */
[C-C-:B------:R-:W-:Y:S01]  /*01c0*/  IMAD R11, R9.reuse, 0x3, R4.reuse ;  /* 0x00000003090b7824 */ /* 0x140fe200078e0204 */
[CC--:B------:R-:W-:Y:S01]  /*01d0*/  LEA R12, R9.reuse, R4.reuse, 0x1 ;  /* 0x00000004090c7211 */ /* 0x0c0fe200078e08ff */
[C-C-:B------:R-:W-:Y:S01]  /*01e0*/  IMAD R22, R9.reuse, 0x5, R4.reuse ;  /* 0x0000000509167824 */ /* 0x140fe200078e0204 */
[C---:B------:R-:W-:Y:S01]  /*01f0*/  LEA R13, R9.reuse, R4, 0x2 ;  /* 0x00000004090d7211 */ /* 0x040fe200078e10ff */
[----:B------:R-:W-:-:S02]  /*0200*/  IMAD R23, R9, 0x6, R4 ;  /* 0x0000000609177824 */ /* 0x000fc400078e0204 */
[----:B------:R-:W-:-:S07]  /*0210*/  IMAD R24, R9, 0x7, R4 ;  /* 0x0000000709187824 */ /* 0x000fce00078e0204 */
.L_x_7:
[----:B------:R-:W0:Y:S01]  /*0220*/  LDC.64 R18, c[0x0][0x388] ;  /* 0x0000e200ff127b82 */ /* 0x000e220000000a00 */
[----:B------:R-:W-:-:S07]  /*0230*/  IADD3 R21, PT, PT, R6, -0x3, RZ ;  /* 0xfffffffd06157810 */ /* 0x000fce0007ffe0ff */
[----:B------:R-:W1:Y:S01]  /*0240*/  LDC.64 R14, c[0x0][0x3a0] ;  /* 0x0000e800ff0e7b82 */ /* 0x000e620000000a00 */
[----:B0-----:R-:W-:-:S06]  /*0250*/  IMAD.WIDE.U32 R20, R21, 0x4, R18 ;  /* 0x0000000415147825 */ /* 0x001fcc00078e0012 */
[----:B------:R-:W2:Y:S01]  /*0260*/  LDG.E R20, desc[UR6][R20.64] ;  /* 0x0000000614147981 */ /* 0x000ea2000c1e1900 */
[----:B-1----:R-:W-:-:S06]  /*0270*/  IMAD.WIDE.U32 R16, R8, 0x4, R14 ;  /* 0x0000000408107825 */ /* 0x002fcc00078e000e */
[----:B------:R-:W2:Y:S01]  /*0280*/  LDG.E R16, desc[UR6][R16.64] ;  /* 0x0000000610107981 */ /* 0x000ea2000c1e1900 */
[----:B------:R-:W-:Y:S01]  /*0290*/  IADD3 R27, PT, PT, R6, -0x2, RZ ;  /* 0xfffffffe061b7810 */ /* 0x000fe20007ffe0ff */
[----:B------:R-:W-:-:S06]  /*02a0*/  IMAD.WIDE.U32 R28, R2, 0x4, R14 ;  /* 0x00000004021c7825 */ /* 0x000fcc00078e000e */
[----:B------:R-:W3:Y:S01]  /*02b0*/  LDG.E R28, desc[UR6][R28.64] ;  /* 0x000000061c1c7981 */ /* 0x000ee2000c1e1900 */
[----:B--2---:R-:W-:Y:S01]  /*02c0*/  FFMA R25, R20, R16, R25 ;  /* 0x0000001014197223 */ /* 0x004fe20000000019 */
[----:B------:R-:W-:Y:S01]  /*02d0*/  IMAD.WIDE.U32 R20, R27, 0x4, R18 ;  /* 0x000000041b147825 */ /* 0x000fe200078e0012 */
[----:B------:R-:W-:-:S05]  /*02e0*/  IADD3 R27, PT, PT, R6, -0x1, RZ ;  /* 0xffffffff061b7810 */ /* 0x000fca0007ffe0ff */
[----:B------:R-:W-:Y:S01]  /*02f0*/  IMAD.WIDE.U32 R26, R27, 0x4, R18 ;  /* 0x000000041b1a7825 */ /* 0x000fe200078e0012 */
[----:B------:R-:W3:Y:S04]  /*0300*/  LDG.E R20, desc[UR6][R20.64] ;  /* 0x0000000614147981 */ /* 0x000ee8000c1e1900 */
[----:B------:R0:W2:Y:S02]  /*0310*/  LDG.E R16, desc[UR6][R26.64] ;  /* 0x000000061a107981 */ /* 0x0000a4000c1e1900 */
[----:B0-----:R-:W-:-:S05]  /*0320*/  IMAD.WIDE.U32 R26, R12, 0x4, R14 ;  /* 0x000000040c1a7825 */ /* 0x001fca00078e000e */
[----:B------:R-:W2:Y:S01]  /*0330*/  LDG.E R17, desc[UR6][R26.64] ;  /* 0x000000061a117981 */ /* 0x000ea2000c1e1900 */
[----:B------:R-:W-:Y:S01]  /*0340*/  IADD3 R21, PT, PT, R6, 0x1, RZ ;  /* 0x0000000106157810 */ /* 0x000fe20007ffe0ff */
[----:B---3--:R-:W-:-:S04]  /*0350*/  FFMA R25, R20, R28, R25 ;  /* 0x0000001c14197223 */ /* 0x008fc80000000019 */
[----:B--2---:R-:W-:Y:S01]  /*0360*/  FFMA R25, R16, R17, R25 ;  /* 0x0000001110197223 */ /* 0x004fe20000000019 */
[----:B------:R-:W-:-:S05]  /*0370*/  IMAD.WIDE.U32 R16, R6, 0x4, R18 ;  /* 0x0000000406107825 */ /* 0x000fca00078e0012 */
[----:B------:R0:W2:Y:S02]  /*0380*/  LDG.E R28, desc[UR6][R16.64] ;  /* 0x00000006101c7981 */ /* 0x0000a4000c1e1900 */
[----:B0-----:R-:W-:-:S04]  /*0390*/  IMAD.WIDE.U32 R16, R21, 0x4, R18 ;  /* 0x0000000415107825 */ /* 0x001fc800078e0012 */
[--C-:B------:R-:W-:Y:S02]  /*03a0*/  IMAD.WIDE.U32 R20, R11, 0x4, R14.reuse ;  /* 0x000000040b147825 */ /* 0x100fe400078e000e */
[----:B------:R-:W3:Y:S04]  /*03b0*/  LDG.E R16, desc[UR6][R16.64] ;  /* 0x0000000610107981 */ /* 0x000ee8000c1e1900 */
[----:B------:R0:W2:Y:S02]  /*03c0*/  LDG.E R29, desc[UR6][R20.64] ;  /* 0x00000006141d7981 */ /* 0x0000a4000c1e1900 */
[----:B0-----:R-:W-:-:S05]  /*03d0*/  IMAD.WIDE.U32 R20, R13, 0x4, R14 ;  /* 0x000000040d147825 */ /* 0x001fca00078e000e */
[----:B------:R0:W3:Y:S01]  /*03e0*/  LDG.E R26, desc[UR6][R20.64] ;  /* 0x00000006141a7981 */ /* 0x0000e2000c1e1900 */
[C---:B------:R-:W-:Y:S02]  /*03f0*/  IADD3 R27, PT, PT, R6.reuse, 0x3, RZ ;  /* 0x00000003061b7810 */ /* 0x040fe40007ffe0ff */
[----:B0-----:R-:W-:Y:S01]  /*0400*/  IADD3 R21, PT, PT, R6, 0x4, RZ ;  /* 0x0000000406157810 */ /* 0x001fe20007ffe0ff */
[----:B--2---:R-:W-:Y:S01]  /*0410*/  FFMA R25, R28, R29, R25 ;  /* 0x0000001d1c197223 */ /* 0x004fe20000000019 */
[----:B------:R-:W-:-:S05]  /*0420*/  IADD3 R29, PT, PT, R6, 0x2, RZ ;  /* 0x00000002061d7810 */ /* 0x000fca0007ffe0ff */
[----:B------:R-:W-:-:S06]  /*0430*/  IMAD.WIDE.U32 R28, R29, 0x4, R18 ;  /* 0x000000041d1c7825 */ /* 0x000fcc00078e0012 */
[----:B------:R-:W2:Y:S01]  /*0440*/  LDG.E R28, desc[UR6][R28.64] ;  /* 0x000000061c1c7981 */ /* 0x000ea2000c1e1900 */
[----:B---3--:R-:W-:Y:S01]  /*0450*/  FFMA R25, R16, R26, R25 ;  /* 0x0000001a10197223 */ /* 0x008fe20000000019 */
[----:B------:R-:W-:-:S04]  /*0460*/  IMAD.WIDE.U32 R16, R22, 0x4, R14 ;  /* 0x0000000416107825 */ /* 0x000fc800078e000e */
[--C-:B------:R-:W-:Y:S02]  /*0470*/  IMAD.WIDE.U32 R26, R27, 0x4, R18.reuse ;  /* 0x000000041b1a7825 */ /* 0x100fe400078e0012 */
[----:B------:R-:W2:Y:S02]  /*0480*/  LDG.E R16, desc[UR6][R16.64] ;  /* 0x0000000610107981 */ /* 0x000ea4000c1e1900 */
[----:B------:R-:W-:Y:S02]  /*0490*/  IMAD.WIDE.U32 R18, R21, 0x4, R18 ;  /* 0x0000000415127825 */ /* 0x000fe400078e0012 */
[----:B------:R-:W3:Y:S02]  /*04a0*/  LDG.E R26, desc[UR6][R26.64] ;  /* 0x000000061a1a7981 */ /* 0x000ee4000c1e1900 */
[--C-:B------:R-:W-:Y:S02]  /*04b0*/  IMAD.WIDE.U32 R20, R23, 0x4, R14.reuse ;  /* 0x0000000417147825 */ /* 0x100fe400078e000e */
[----:B------:R-:W4:Y:S02]  /*04c0*/  LDG.E R18, desc[UR6][R18.64] ;  /* 0x0000000612127981 */ /* 0x000f24000c1e1900 */
[----:B------:R-:W-:-:S02]  /*04d0*/  IMAD.WIDE.U32 R14, R24, 0x4, R14 ;  /* 0x00000004180e7825 */ /* 0x000fc400078e000e */
[----:B------:R-:W3:Y:S04]  /*04e0*/  LDG.E R21, desc[UR6][R20.64] ;  /* 0x0000000614157981 */ /* 0x000ee8000c1e1900 */
[----:B------:R-:W4:Y:S01]  /*04f0*/  LDG.E R14, desc[UR6][R14.64] ;  /* 0x000000060e0e7981 */ /* 0x000f22000c1e1900 */
[----:B------:R-:W-:-:S04]  /*0500*/  IADD3 R10, PT, PT, R10, 0x8, RZ ;  /* 0x000000080a0a7810 */ /* 0x000fc80007ffe0ff */
[----:B------:R-:W-:Y:S02]  /*0510*/  ISETP.NE.AND P1, PT, R10, RZ, PT ;  /* 0x000000ff0a00720c */ /* 0x000fe40003f25270 */
[----:B------:R-:W-:Y:S02]  /*0520*/  IADD3 R6, PT, PT, R6, 0x8, RZ ;  /* 0x0000000806067810 */ /* 0x000fe40007ffe0ff */
[C---:B------:R-:W-:Y:S02]  /*0530*/  LEA R2, R9.reuse, R2, 0x3 ;  /* 0x0000000209027211 */ /* 0x040fe400078e18ff */
[C---:B------:R-:W-:Y:S02]  /*0540*/  LEA R12, R9.reuse, R12, 0x3 ;  /* 0x0000000c090c7211 */ /* 0x040fe400078e18ff */
[C---:B------:R-:W-:Y:S02]  /*0550*/  LEA R11, R9.reuse, R11, 0x3 ;  /* 0x0000000b090b7211 */ /* 0x040fe400078e18ff */
[----:B------:R-:W-:-:S02]  /*0560*/  LEA R13, R9, R13, 0x3 ;  /* 0x0000000d090d7211 */ /* 0x000fc400078e18ff */
[C---:B------:R-:W-:Y:S02]  /*0570*/  LEA R22, R9.reuse, R22, 0x3 ;  /* 0x0000001609167211 */ /* 0x040fe400078e18ff */
[C---:B------:R-:W-:Y:S02]  /*0580*/  LEA R23, R9.reuse, R23, 0x3 ;  /* 0x0000001709177211 */ /* 0x040fe400078e18ff */
[C---:B------:R-:W-:Y:S02]  /*0590*/  LEA R24, R9.reuse, R24, 0x3 ;  /* 0x0000001809187211 */ /* 0x040fe400078e18ff */
[----:B------:R-:W-:Y:S01]  /*05a0*/  LEA R8, R9, R8, 0x3 ;  /* 0x0000000809087211 */ /* 0x000fe200078e18ff */
[----:B--2---:R-:W-:-:S04]  /*05b0*/  FFMA R25, R28, R16, R25 ;  /* 0x000000101c197223 */ /* 0x004fc80000000019 */
[----:B---3--:R-:W-:-:S04]  /*05c0*/  FFMA R25, R26, R21, R25 ;  /* 0x000000151a197223 */ /* 0x008fc80000000019 */
[----:B----4-:R-:W-:Y:S01]  /*05d0*/  FFMA R25, R18, R14, R25 ;  /* 0x0000000e12197223 */ /* 0x010fe20000000019 */
[----:B------:R-:W-:Y:S06]  /*05e0*/  @P1 BRA `(.L_x_7) ;  /* 0xfffffffc000c1947 */ /* 0x000fec000383ffff */
.L_x_6:
[----:B------:R-:W-:Y:S05]  /*05f0*/  @!P0 BRA `(.L_x_5) ;  /* 0x0000000400108947 */ /* 0x000fea0003800000 */
[----:B------:R-:W-:Y:S02]  /*0600*/  ISETP.GE.U32.AND P0, PT, R5, 0x4, PT ;  /* 0x000000040500780c */ /* 0x000fe40003f06070 */
[----:B------:R-:W-:-:S04]  /*0610*/  LOP3.LUT R6, R0, 0x3, RZ, 0xc0, !PT ;  /* 0x0000000300067812 */ /* 0x000fc800078ec0ff */
[----:B------:R-:W-:-:S07]  /*0620*/  ISETP.NE.AND P1, PT, R6, RZ, PT ;  /* 0x000000ff0600720c */ /* 0x000fce0003f25270 */
[----:B------:R-:W-:Y:S06]  /*0630*/  @!P0 BRA `(.L_x_8) ;  /* 0x0000000000808947 */ /* 0x000fec0003800000 */
[----:B------:R-:W0:Y:S01]  /*0640*/  LDC.64 R8, c[0x0][0x3a0] ;  /* 0x0000e800ff087b82 */ /* 0x000e220000000a00 */
[----:B------:R-:W1:Y:S01]  /*0650*/  LDCU UR4, c[0x0][0x398] ;  /* 0x00007300ff0477ac */ /* 0x000e620008000800 */
[----:B------:R-:W-:-:S05]  /*0660*/  IMAD R5, R3, R0, R7 ;  /* 0x0000000003057224 */ /* 0x000fca00078e0207 */
[C---:B------:R-:W-:Y:S01]  /*0670*/  IADD3 R21, PT, PT, R5.reuse, 0x1, RZ ;  /* 0x0000000105157810 */ /* 0x040fe20007ffe0ff */
[----:B------:R-:W2:Y:S01]  /*0680*/  LDC.64 R10, c[0x0][0x388] ;  /* 0x0000e200ff0a7b82 */ /* 0x000ea20000000a00 */
[----:B------:R-:W-:Y:S01]  /*0690*/  IADD3 R15, PT, PT, R5, 0x2, RZ ;  /* 0x00000002050f7810 */ /* 0x000fe20007ffe0ff */
[----:B-1----:R-:W-:-:S04]  /*06a0*/  IMAD R13, R7, UR4, R4 ;  /* 0x00000004070d7c24 */ /* 0x002fc8000f8e0204 */
[C---:B0-----:R-:W-:Y:S01]  /*06b0*/  IMAD.WIDE.U32 R18, R13.reuse, 0x4, R8 ;  /* 0x000000040d127825 */ /* 0x041fe200078e0008 */
[----:B------:R-:W-:-:S04]  /*06c0*/  IADD3 R13, PT, PT, R13, UR4, RZ ;  /* 0x000000040d0d7c10 */ /* 0x000fc8000fffe0ff */
[----:B------:R-:W-:Y:S01]  /*06d0*/  IADD3 R27, PT, PT, R13, UR4, RZ ;  /* 0x000000040d1b7c10 */ /* 0x000fe2000fffe0ff */
[--C-:B--2---:R-:W-:Y:S01]  /*06e0*/  IMAD.WIDE.U32 R22, R5, 0x4, R10.reuse ;  /* 0x0000000405167825 */ /* 0x104fe200078e000a */
[----:B------:R-:W2:Y:S03]  /*06f0*/  LDG.E R18, desc[UR6][R18.64] ;  /* 0x0000000612127981 */ /* 0x000ea6000c1e1900 */
[----:B------:R-:W-:Y:S01]  /*0700*/  IMAD.WIDE.U32 R20, R21, 0x4, R10 ;  /* 0x0000000415147825 */ /* 0x000fe200078e000a */
[----:B------:R-:W2:Y:S03]  /*0710*/  LDG.E R2, desc[UR6][R22.64] ;  /* 0x0000000616027981 */ /* 0x000ea6000c1e1900 */
[----:B------:R-:W-:Y:S01]  /*0720*/  IMAD.WIDE.U32 R16, R13, 0x4, R8 ;  /* 0x000000040d107825 */ /* 0x000fe200078e0008 */
[----:B------:R-:W-:Y:S01]  /*0730*/  IADD3 R5, PT, PT, R5, 0x3, RZ ;  /* 0x0000000305057810 */ /* 0x000fe20007ffe0ff */
[----:B------:R-:W3:Y:S01]  /*0740*/  LDG.E R20, desc[UR6][R20.64] ;  /* 0x0000000614147981 */ /* 0x000ee2000c1e1900 */
[----:B------:R-:W-:Y:S01]  /*0750*/  IADD3 R29, PT, PT, R27, UR4, RZ ;  /* 0x000000041b1d7c10 */ /* 0x000fe2000fffe0ff */
[----:B------:R-:W-:-:S02]  /*0760*/  IMAD.WIDE.U32 R14, R15, 0x4, R10 ;  /* 0x000000040f0e7825 */ /* 0x000fc400078e000a */
[----:B------:R-:W3:Y:S02]  /*0770*/  LDG.E R16, desc[UR6][R16.64] ;  /* 0x0000000610107981 */ /* 0x000ee4000c1e1900 */
[----:B------:R-:W-:Y:S02]  /*0780*/  IMAD.WIDE.U32 R12, R27, 0x4, R8 ;  /* 0x000000041b0c7825 */ /* 0x000fe400078e0008 */
[----:B------:R-:W4:Y:S02]  /*0790*/  LDG.E R15, desc[UR6][R14.64] ;  /* 0x000000060e0f7981 */ /* 0x000f24000c1e1900 */
[----:B------:R-:W-:Y:S02]  /*07a0*/  IMAD.WIDE.U32 R10, R5, 0x4, R10 ;  /* 0x00000004050a7825 */ /* 0x000fe400078e000a */
[----:B------:R-:W4:Y:S02]  /*07b0*/  LDG.E R12, desc[UR6][R12.64] ;  /* 0x000000060c0c7981 */ /* 0x000f24000c1e1900 */
[----:B------:R-:W-:-:S02]  /*07c0*/  IMAD.WIDE.U32 R8, R29, 0x4, R8 ;  /* 0x000000041d087825 */ /* 0x000fc400078e0008 */
[----:B------:R-:W5:Y:S04]  /*07d0*/  LDG.E R11, desc[UR6][R10.64] ;  /* 0x000000060a0b7981 */ /* 0x000f68000c1e1900 */
[----:B------:R-:W5:Y:S01]  /*07e0*/  LDG.E R8, desc[UR6][R8.64] ;  /* 0x0000000608087981 */ /* 0x000f62000c1e1900 */
[----:B------:R-:W-:Y:S01]  /*07f0*/  IADD3 R7, PT, PT, R7, 0x4, RZ ;  /* 0x0000000407077810 */ /* 0x000fe20007ffe0ff */
[----:B--2---:R-:W-:-:S04]  /*0800*/  FFMA R25, R2, R18, R25 ;  /* 0x0000001202197223 */ /* 0x004fc80000000019 */
[----:B---3--:R-:W-:-:S04]  /*0810*/  FFMA R20, R20, R16, R25 ;  /* 0x0000001014147223 */ /* 0x008fc80000000019 */
[----:B----4-:R-:W-:-:S04]  /*0820*/  FFMA R20, R15, R12, R20 ;  /* 0x0000000c0f147223 */ /* 0x010fc80000000014 */
[----:B-----5:R-:W-:-:S07]  /*0830*/  FFMA R25, R11, R8, R20 ;  /* 0x000000080b197223 */ /* 0x020fce0000000014 */
.L_x_8:
[----:B------:R-:W-:Y:S05]  /*0840*/  @!P1 BRA `(.L_x_5) ;  /* 0x00000000007c9947 */ /* 0x000fea0003800000 */
[----:B------:R-:W-:Y:S02]  /*0850*/  ISETP.NE.AND P0, PT, R6, 0x1, PT ;  /* 0x000000010600780c */ /* 0x000fe40003f05270 */
[----:B------:R-:W-:-:S04]  /*0860*/  LOP3.LUT R5, R0, 0x1, RZ, 0xc0, !PT ;  /* 0x0000000100057812 */ /* 0x000fc800078ec0ff */
[----:B------:R-:W-:-:S07]  /*0870*/  ISETP.NE.U32.AND P1, PT, R5, 0x1, PT ;  /* 0x000000010500780c */ /* 0x000fce0003f25070 */
[----:B------:R-:W0:Y:S01]  /*0880*/  @P0 LDC R2, c[0x0][0x398] ;  /* 0x0000e600ff020b82 */ /* 0x000e220000000800 */
[----:B------:R-:W-:-:S07]  /*0890*/  @P0 IMAD R15, R3, R0, R7 ;  /* 0x00000000030f0224 */ /* 0x000fce00078e0207 */
[----:B------:R-:W1:Y:S08]  /*08a0*/  @P0 LDC.64 R16, c[0x0][0x3a0] ;  /* 0x0000e800ff100b82 */ /* 0x000e700000000a00 */
[----:B------:R-:W2:Y:S08]  /*08b0*/  @P0 LDC.64 R12, c[0x0][0x388] ;  /* 0x0000e200ff0c0b82 */ /* 0x000eb00000000a00 */
[----:B------:R-:W3:Y:S01]  /*08c0*/  @!P1 LDC R6, c[0x0][0x398] ;  /* 0x0000e600ff069b82 */ /* 0x000ee20000000800 */
[C---:B0-----:R-:W-:Y:S01]  /*08d0*/  @P0 IMAD R5, R7.reuse, R2, R4 ;  /* 0x0000000207050224 */ /* 0x041fe200078e0204 */
[----:B------:R-:W-:-:S04]  /*08e0*/  @P0 IADD3 R7, PT, PT, R7, 0x2, RZ ;  /* 0x0000000207070810 */ /* 0x000fc80007ffe0ff */
[C---:B------:R-:W-:Y:S02]  /*08f0*/  @P0 IADD3 R21, PT, PT, R5.reuse, R2, RZ ;  /* 0x0000000205150210 */ /* 0x040fe40007ffe0ff */
[----:B------:R-:W0:Y:S01]  /*0900*/  @!P1 LDC.64 R10, c[0x0][0x388] ;  /* 0x0000e200ff0a9b82 */ /* 0x000e220000000a00 */
[----:B-1----:R-:W-:Y:S01]  /*0910*/  @P0 IMAD.WIDE.U32 R18, R5, 0x4, R16 ;  /* 0x0000000405120825 */ /* 0x002fe200078e0010 */
[----:B------:R-:W-:-:S06]  /*0920*/  @P0 IADD3 R5, PT, PT, R15, 0x1, RZ ;  /* 0x000000010f050810 */ /* 0x000fcc0007ffe0ff */
[----:B------:R-:W1:Y:S01]  /*0930*/  @!P1 LDC.64 R8, c[0x0][0x3a0] ;  /* 0x0000e800ff089b82 */ /* 0x000e620000000a00 */
[--C-:B--2---:R-:W-:Y:S01]  /*0940*/  @P0 IMAD.WIDE.U32 R14, R15, 0x4, R12.reuse ;  /* 0x000000040f0e0825 */ /* 0x104fe200078e000c */
[----:B------:R-:W2:Y:S03]  /*0950*/  @P0 LDG.E R2, desc[UR6][R18.64] ;  /* 0x0000000612020981 */ /* 0x000ea6000c1e1900 */
[----:B------:R-:W-:Y:S02]  /*0960*/  @P0 IMAD.WIDE.U32 R12, R5, 0x4, R12 ;  /* 0x00000004050c0825 */ /* 0x000fe400078e000c */
[----:B------:R-:W2:Y:S02]  /*0970*/  @P0 LDG.E R14, desc[UR6][R14.64] ;  /* 0x000000060e0e0981 */ /* 0x000ea4000c1e1900 */
[----:B------:R-:W-:Y:S02]  /*0980*/  @!P1 IMAD R5, R3, R0, R7 ;  /* 0x0000000003059224 */ /* 0x000fe400078e0207 */
[----:B------:R-:W-:Y:S01]  /*0990*/  @P0 IMAD.WIDE.U32 R16, R21, 0x4, R16 ;  /* 0x0000000415100825 */ /* 0x000fe200078e0010 */
[----:B------:R-:W4:Y:S03]  /*09a0*/  @P0 LDG.E R13, desc[UR6][R12.64] ;  /* 0x000000060c0d0981 */ /* 0x000f26000c1e1900 */
[----:B---3--:R-:W-:-:S02]  /*09b0*/  @!P1 IMAD R7, R7, R6, R4 ;  /* 0x0000000607079224 */ /* 0x008fc400078e0204 */
[----:B0-----:R-:W-:Y:S01]  /*09c0*/  @!P1 IMAD.WIDE.U32 R10, R5, 0x4, R10 ;  /* 0x00000004050a9825 */ /* 0x001fe200078e000a */
[----:B------:R-:W4:Y:S05]  /*09d0*/  @P0 LDG.E R16, desc[UR6][R16.64] ;  /* 0x0000000610100981 */ /* 0x000f2a000c1e1900 */
[----:B------:R-:W3:Y:S01]  /*09e0*/  @!P1 LDG.E R10, desc[UR6][R10.64] ;  /* 0x000000060a0a9981 */ /* 0x000ee2000c1e1900 */
[----:B-1----:R-:W-:-:S06]  /*09f0*/  @!P1 IMAD.WIDE.U32 R8, R7, 0x4, R8 ;  /* 0x0000000407089825 */ /* 0x002fcc00078e0008 */
[----:B------:R-:W3:Y:S01]  /*0a00*/  @!P1 LDG.E R8, desc[UR6][R8.64] ;  /* 0x0000000608089981 */ /* 0x000ee2000c1e1900 */
[----:B--2---:R-:W-:-:S04]  /*0a10*/  @P0 FFMA R2, R14, R2, R25 ;  /* 0x000000020e020223 */ /* 0x004fc80000000019 */
[----:B----4-:R-:W-:-:S04]  /*0a20*/  @P0 FFMA R25, R13, R16, R2 ;  /* 0x000000100d190223 */ /* 0x010fc80000000002 */
[----:B---3--:R-:W-:-:S07]  /*0a30*/  @!P1 FFMA R25, R10, R8, R25 ;  /* 0x000000080a199223 */ /* 0x008fce0000000019 */
.L_x_5:
[----:B------:R-:W0:Y:S01]  /*0a40*/  LDC.64 R6, c[0x0][0x3b8] ;  /* 0x0000ee00ff067b82 */ /* 0x000e220000000a00 */
[----:B------:R-:W1:Y:S02]  /*0a50*/  LDCU UR4, c[0x0][0x3b0] ;  /* 0x00007600ff0477ac */ /* 0x000e640008000800 */
[----:B-1----:R-:W-:-:S04]  /*0a60*/  IMAD R3, R3, UR4, R4 ;  /* 0x0000000403037c24 */ /* 0x002fc8000f8e0204 */
[----:B0-----:R-:W-:-:S05]  /*0a70*/  IMAD.WIDE.U32 R2, R3, 0x4, R6 ;  /* 0x0000000403027825 */ /* 0x001fca00078e0006 */
[----:B------:R-:W-:Y:S01]  /*0a80*/  STG.E desc[UR6][R2.64], R25 ;  /* 0x0000001902007986 */ /* 0x000fe2000c101906 */
[----:B------:R-:W-:Y:S05]  /*0a90*/  EXIT ;  /* 0x000000000000794d */ /* 0x000fea0003800000 */
.L_x_9:
        /* <DEDUP_REMOVED lines=14> */
.L_x_11:


//--------------------- .nv.shared._Z18MatMulKernelShared6MatrixS_S_ --------------------------
	.section	.nv.shared._Z18MatMulKernelShared6MatrixS_S_,"aw",@nobits
	.sectionflags	@""
	.align	4
.nv.shared._Z18MatMulKernelShared6MatrixS_S_:
	.zero		3072


//--------------------- .nv.shared.reserved.0     --------------------------
	.section	.nv.shared.reserved.0,"aw",@nobits
	.weak		__nv_reservedSMEM_offset_0_alias
	.size		__nv_reservedSMEM_offset_0_alias, 0, 64
	.other		__nv_reservedSMEM_offset_0_alias,@"STO_CUDA_RESERVED_SHARED STV_DEFAULT"
__nv_reservedSMEM_offset_0_alias:
	.zero		0
	.zero		64


//--------------------- .nv.constant0._Z18MatMulKernelShared6MatrixS_S_ --------------------------
	.section	.nv.constant0._Z18MatMulKernelShared6MatrixS_S_,"a",@progbits
	.sectionflags	@""
	.align	4
.nv.constant0._Z18MatMulKernelShared6MatrixS_S_:
	.zero		968


//--------------------- .nv.constant0._Z12MatMulKernel6MatrixS_S_ --------------------------
	.section	.nv.constant0._Z12MatMulKernel6MatrixS_S_,"a",@progbits
	.sectionflags	@""
	.align	4
.nv.constant0._Z12MatMulKernel6MatrixS_S_:
	.zero		968


//--------------------- SYMBOLS --------------------------

	.type		.nv.reservedSmem.offset0,@object
	.size		.nv.reservedSmem.offset0,0x4
	.type		.nv.reservedSmem.cap,@object
	.size		.nv.reservedSmem.cap,0x4
